// auto-generated by cutlass_sweep.gemm — config: {"arch": "sm_100", "cluster_m": 4, "cluster_n": 2, "dtype": "fp16", "dtype_b": "fp16", "layout": "nt", "stages": 0, "tile_k": 64, "tile_m": 128, "tile_n": 64}
#include "cutlass/cutlass.h"
#include "cutlass/gemm/collective/collective_builder.hpp"
#include "cutlass/gemm/device/gemm_universal_adapter.h"
#include "cutlass/gemm/kernel/gemm_universal.hpp"
#include "cutlass/epilogue/collective/collective_builder.hpp"

using ElemA = cutlass::half_t;
using ElemB = cutlass::half_t;
using ElemCD = cutlass::half_t;
using Acc  = float;
using TileShape    = cute::Shape<cute::_128, cute::_64, cute::_64>;
using ClusterShape = cute::Shape<cute::_4, cute::_2, cute::_1>;

using CollectiveEpilogue = typename cutlass::epilogue::collective::CollectiveBuilder<
    cutlass::arch::Sm100, cutlass::arch::OpClassTensorOp,
    TileShape, ClusterShape,
    cutlass::epilogue::collective::EpilogueTileAuto,
    Acc, Acc,
    ElemCD, cutlass::layout::RowMajor, 128 / cutlass::sizeof_bits<ElemCD>::value,
    ElemCD, cutlass::layout::RowMajor, 128 / cutlass::sizeof_bits<ElemCD>::value,
    cutlass::epilogue::collective::EpilogueScheduleAuto
  >::CollectiveOp;

using CollectiveMainloop = typename cutlass::gemm::collective::CollectiveBuilder<
    cutlass::arch::Sm100, cutlass::arch::OpClassTensorOp,
    ElemA, cutlass::layout::RowMajor, 128 / cutlass::sizeof_bits<ElemA>::value,
    ElemB, cutlass::layout::ColumnMajor, 128 / cutlass::sizeof_bits<ElemB>::value,
    Acc,
    TileShape, ClusterShape,
    cutlass::gemm::collective::StageCountAutoCarveout<static_cast<int>(sizeof(typename CollectiveEpilogue::SharedStorage))>,
    cutlass::gemm::collective::KernelScheduleAuto
  >::CollectiveOp;

using GemmKernel = cutlass::gemm::kernel::GemmUniversal<
    cute::Shape<int,int,int,int>,
    CollectiveMainloop,
    CollectiveEpilogue
>;
using Gemm = cutlass::gemm::device::GemmUniversalAdapter<GemmKernel>;

// Force the device kernel symbol into the cubin without needing a host main.
auto* _anchor = &cutlass::device_kernel<GemmKernel>;


// ===== COMPILED SASS (sm_100a) =====

	.target	sm_100a

	.elftype	@"ET_EXEC"


//--------------------- .note.nv.tkinfo           --------------------------
	.section	.note.nv.tkinfo,"",@"SHT_NOTE"
	.sectionflags	@"SHF_NOTE_NV_TKINFO"
	.tkinfo
        /*0018*/ 	.word	0x00000002
        /*0030*/ 	.string	""
        /*0030*/ 	.string	"ptxas"
        /*0030*/ 	.string	"Cuda compilation tools, release 13.0, V13.0.88"
        /*0030*/ 	.string	"Build cuda_13.0.r13.0/compiler.36424714_0"
        /*0030*/ 	.string	"-arch sm_100a -m 64 "



//--------------------- .note.nv.cuinfo           --------------------------
	.section	.note.nv.cuinfo,"",@"SHT_NOTE"
	.sectionflags	@"SHF_NOTE_NV_CUINFO"
        /*0018*/ 	.short	0x0002
        /*001a*/ 	.short	0x0064
        /*001c*/ 	.short	0x0082
	.zero		2


//--------------------- .nv.info                  --------------------------
	.section	.nv.info,"",@"SHT_CUDA_INFO"
	.align	4


	//----- nvinfo : EIATTR_REGCOUNT
	.align		4
        /*0000*/ 	.byte	0x04, 0x2f
        /*0002*/ 	.short	(.L_19 - .L_18)
	.align		4
.L_18:
        /*0004*/ 	.word	index@(_ZN7cutlass13device_kernelINS_4gemm6kernel13GemmUniversalIN4cute5tupleIJiiiiEEENS1_10collective13CollectiveMmaINS1_35MainloopSm100TmaUmmaWarpSpecializedILi17ELi2ELi4ENS5_IJNS4_1CILi4EEENSA_ILi2EEENSA_ILi1EEEEEEEENS5_IJNSA_ILi128EEENSA_ILi64EEESH_EEENS_6half_tENS5_IJlSD_lEEESJ_SK_NS4_8TiledMMAINS4_8MMA_AtomIJNS4_26SM100_MMA_F16BF16_2x1SM_SSISJ_SJ_fLi128ELi64ELNS4_4UMMA5MajorE0ELSP_0ELNSO_7ScaleInE0ELSQ_0EEEEEENS4_6LayoutINS5_IJSD_SD_SD_EEENS5_IJNSA_ILi0EEESV_SV_EEEEENS5_IJNS4_10UnderscoreESY_SY_EEEEENS4_28SM100_TMA_2SM_LOAD_MULTICASTENS4_14ComposedLayoutINS4_7SwizzleILi3ELi4ELi3EEENS4_18smem_ptr_flag_bitsILi16EEENST_INS5_IJNSA_ILi8EEESH_EEENS5_IJSH_SD_EEEEEEEvNS4_8identityES11_S1B_vS1C_EENS_8epilogue10collective18CollectiveEpilogueINS1E_23Sm100TmaWarpSpecializedILi3ELi2ELi16ELb1ELb0EEEJNS5_IJSH_SH_SH_EEENS5_IJNST_ISH_SD_EENST_INS5_IJNSA_ILi16EEESC_EEENS5_IJSD_NSA_ILi32EEEEEEEEEEESJ_SK_SJ_SK_NS1E_6fusion15FusionCallbacksIS1I_NS1R_17LinearCombinationISJ_fSJ_fLNS_15FloatRoundStyleE2EEES1J_S1Q_JEEENS4_5SM1004TMEM4LOAD26SM100_TMEM_LOAD_32dp32b16xENS4_13SM90_TMA_LOADENS12_INS13_ILi1ELi4ELi3EEES16_NST_INS5_IJS17_S1L_EEENS5_IJS1L_SD_EEEEEEENS4_39AutoVectorizingCopyWithAssumedAlignmentILi128EEENS4_14SM90_TMA_STOREES26_S28_S28_EEEvvEEEEvNT_6ParamsE)
        /*0008*/ 	.word	0x00000048


	//----- nvinfo : EIATTR_FRAME_SIZE
	.align		4
.L_19:
        /*000c*/ 	.byte	0x04, 0x11
        /*000e*/ 	.short	(.L_21 - .L_20)
	.align		4
.L_20:
        /*0010*/ 	.word	index@($__internal_2_$__cuda_sm10x_tcgen05_guardrail_trap_unallocated_columns_being_dealloced)
        /*0014*/ 	.word	0x00000000


	//----- nvinfo : EIATTR_FRAME_SIZE
	.align		4
.L_21:
        /*0018*/ 	.byte	0x04, 0x11
        /*001a*/ 	.short	(.L_23 - .L_22)
	.align		4
.L_22:
        /*001c*/ 	.word	index@($__internal_1_$__cuda_sm10x_tcgen05_guardrail_trap_phase_invalid_during_alloc)
        /*0020*/ 	.word	0x00000000


	//----- nvinfo : EIATTR_FRAME_SIZE
	.align		4
.L_23:
        /*0024*/ 	.byte	0x04, 0x11
        /*0026*/ 	.short	(.L_25 - .L_24)
	.align		4
.L_24:
        /*0028*/ 	.word	index@($__internal_0_$__cuda_sm10x_tcgen05_guardrail_trap_col_being_dealloced_not_returned_by_alloc)
        /*002c*/ 	.word	0x00000000


	//----- nvinfo : EIATTR_FRAME_SIZE
	.align		4
.L_25:
        /*0030*/ 	.byte	0x04, 0x11
        /*0032*/ 	.short	(.L_27 - .L_26)
	.align		4
.L_26:
        /*0034*/ 	.word	index@(_ZN7cutlass13device_kernelINS_4gemm6kernel13GemmUniversalIN4cute5tupleIJiiiiEEENS1_10collective13CollectiveMmaINS1_35MainloopSm100TmaUmmaWarpSpecializedILi17ELi2ELi4ENS5_IJNS4_1CILi4EEENSA_ILi2EEENSA_ILi1EEEEEEEENS5_IJNSA_ILi128EEENSA_ILi64EEESH_EEENS_6half_tENS5_IJlSD_lEEESJ_SK_NS4_8TiledMMAINS4_8MMA_AtomIJNS4_26SM100_MMA_F16BF16_2x1SM_SSISJ_SJ_fLi128ELi64ELNS4_4UMMA5MajorE0ELSP_0ELNSO_7ScaleInE0ELSQ_0EEEEEENS4_6LayoutINS5_IJSD_SD_SD_EEENS5_IJNSA_ILi0EEESV_SV_EEEEENS5_IJNS4_10UnderscoreESY_SY_EEEEENS4_28SM100_TMA_2SM_LOAD_MULTICASTENS4_14ComposedLayoutINS4_7SwizzleILi3ELi4ELi3EEENS4_18smem_ptr_flag_bitsILi16EEENST_INS5_IJNSA_ILi8EEESH_EEENS5_IJSH_SD_EEEEEEEvNS4_8identityES11_S1B_vS1C_EENS_8epilogue10collective18CollectiveEpilogueINS1E_23Sm100TmaWarpSpecializedILi3ELi2ELi16ELb1ELb0EEEJNS5_IJSH_SH_SH_EEENS5_IJNST_ISH_SD_EENST_INS5_IJNSA_ILi16EEESC_EEENS5_IJSD_NSA_ILi32EEEEEEEEEEESJ_SK_SJ_SK_NS1E_6fusion15FusionCallbacksIS1I_NS1R_17LinearCombinationISJ_fSJ_fLNS_15FloatRoundStyleE2EEES1J_S1Q_JEEENS4_5SM1004TMEM4LOAD26SM100_TMEM_LOAD_32dp32b16xENS4_13SM90_TMA_LOADENS12_INS13_ILi1ELi4ELi3EEES16_NST_INS5_IJS17_S1L_EEENS5_IJS1L_SD_EEEEEEENS4_39AutoVectorizingCopyWithAssumedAlignmentILi128EEENS4_14SM90_TMA_STOREES26_S28_S28_EEEvvEEEEvNT_6ParamsE)
        /*0038*/ 	.word	0x00000000


	//----- nvinfo : EIATTR_MIN_STACK_SIZE
	.align		4
.L_27:
        /*003c*/ 	.byte	0x04, 0x12
        /*003e*/ 	.short	(.L_29 - .L_28)
	.align		4
.L_28:
        /*0040*/ 	.word	index@(_ZN7cutlass13device_kernelINS_4gemm6kernel13GemmUniversalIN4cute5tupleIJiiiiEEENS1_10collective13CollectiveMmaINS1_35MainloopSm100TmaUmmaWarpSpecializedILi17ELi2ELi4ENS5_IJNS4_1CILi4EEENSA_ILi2EEENSA_ILi1EEEEEEEENS5_IJNSA_ILi128EEENSA_ILi64EEESH_EEENS_6half_tENS5_IJlSD_lEEESJ_SK_NS4_8TiledMMAINS4_8MMA_AtomIJNS4_26SM100_MMA_F16BF16_2x1SM_SSISJ_SJ_fLi128ELi64ELNS4_4UMMA5MajorE0ELSP_0ELNSO_7ScaleInE0ELSQ_0EEEEEENS4_6LayoutINS5_IJSD_SD_SD_EEENS5_IJNSA_ILi0EEESV_SV_EEEEENS5_IJNS4_10UnderscoreESY_SY_EEEEENS4_28SM100_TMA_2SM_LOAD_MULTICASTENS4_14ComposedLayoutINS4_7SwizzleILi3ELi4ELi3EEENS4_18smem_ptr_flag_bitsILi16EEENST_INS5_IJNSA_ILi8EEESH_EEENS5_IJSH_SD_EEEEEEEvNS4_8identityES11_S1B_vS1C_EENS_8epilogue10collective18CollectiveEpilogueINS1E_23Sm100TmaWarpSpecializedILi3ELi2ELi16ELb1ELb0EEEJNS5_IJSH_SH_SH_EEENS5_IJNST_ISH_SD_EENST_INS5_IJNSA_ILi16EEESC_EEENS5_IJSD_NSA_ILi32EEEEEEEEEEESJ_SK_SJ_SK_NS1E_6fusion15FusionCallbacksIS1I_NS1R_17LinearCombinationISJ_fSJ_fLNS_15FloatRoundStyleE2EEES1J_S1Q_JEEENS4_5SM1004TMEM4LOAD26SM100_TMEM_LOAD_32dp32b16xENS4_13SM90_TMA_LOADENS12_INS13_ILi1ELi4ELi3EEES16_NST_INS5_IJS17_S1L_EEENS5_IJS1L_SD_EEEEEEENS4_39AutoVectorizingCopyWithAssumedAlignmentILi128EEENS4_14SM90_TMA_STOREES26_S28_S28_EEEvvEEEEvNT_6ParamsE)
        /*0044*/ 	.word	0x00000000
.L_29:


//--------------------- .nv.compat                --------------------------
	.section	.nv.compat,"",@"SHT_CUDA_COMPAT_INFO"
	.align	4
        /*0000*/ 	.byte	0x02, 0x09, 0x01, 0x00, 0x02, 0x02, 0x02, 0x00, 0x02, 0x05, 0x05, 0x00, 0x03, 0x07, 0x01, 0x01
        /*0010*/ 	.byte	0x02, 0x03, 0x01, 0x00, 0x02, 0x06, 0x01, 0x00, 0x04, 0x0b, 0x08, 0x00, 0x09, 0x00, 0x00, 0x00
        /*0020*/ 	.byte	0x00, 0x00, 0x00, 0x00


//--------------------- .nv.info._ZN7cutlass13device_kernelINS_4gemm6kernel13GemmUniversalIN4cute5tupleIJiiiiEEENS1_10collective13CollectiveMmaINS1_35MainloopSm100TmaUmmaWarpSpecializedILi17ELi2ELi4ENS5_IJNS4_1CILi4EEENSA_ILi2EEENSA_ILi1EEEEEEEENS5_IJNSA_ILi128EEENSA_ILi64EEESH_EEENS_6half_tENS5_IJlSD_lEEESJ_SK_NS4_8TiledMMAINS4_8MMA_AtomIJNS4_26SM100_MMA_F16BF16_2x1SM_SSISJ_SJ_fLi128ELi64ELNS4_4UMMA5MajorE0ELSP_0ELNSO_7ScaleInE0ELSQ_0EEEEEENS4_6LayoutINS5_IJSD_SD_SD_EEENS5_IJNSA_ILi0EEESV_SV_EEEEENS5_IJNS4_10UnderscoreESY_SY_EEEEENS4_28SM100_TMA_2SM_LOAD_MULTICASTENS4_14ComposedLayoutINS4_7SwizzleILi3ELi4ELi3EEENS4_18smem_ptr_flag_bitsILi16EEENST_INS5_IJNSA_ILi8EEESH_EEENS5_IJSH_SD_EEEEEEEvNS4_8identityES11_S1B_vS1C_EENS_8epilogue10collective18CollectiveEpilogueINS1E_23Sm100TmaWarpSpecializedILi3ELi2ELi16ELb1ELb0EEEJNS5_IJSH_SH_SH_EEENS5_IJNST_ISH_SD_EENST_INS5_IJNSA_ILi16EEESC_EEENS5_IJSD_NSA_ILi32EEEEEEEEEEESJ_SK_SJ_SK_NS1E_6fusion15FusionCallbacksIS1I_NS1R_17LinearCombinationISJ_fSJ_fLNS_15FloatRoundStyleE2EEES1J_S1Q_JEEENS4_5SM1004TMEM4LOAD26SM100_TMEM_LOAD_32dp32b16xENS4_13SM90_TMA_LOADENS12_INS13_ILi1ELi4ELi3EEES16_NST_INS5_IJS17_S1L_EEENS5_IJS1L_SD_EEEEEEENS4_39AutoVectorizingCopyWithAssumedAlignmentILi128EEENS4_14SM90_TMA_STOREES26_S28_S28_EEEvvEEEEvNT_6ParamsE --------------------------
	.section	.nv.info._ZN7cutlass13device_kernelINS_4gemm6kernel13GemmUniversalIN4cute5tupleIJiiiiEEENS1_10collective13CollectiveMmaINS1_35MainloopSm100TmaUmmaWarpSpecializedILi17ELi2ELi4ENS5_IJNS4_1CILi4EEENSA_ILi2EEENSA_ILi1EEEEEEEENS5_IJNSA_ILi128EEENSA_ILi64EEESH_EEENS_6half_tENS5_IJlSD_lEEESJ_SK_NS4_8TiledMMAINS4_8MMA_AtomIJNS4_26SM100_MMA_F16BF16_2x1SM_SSISJ_SJ_fLi128ELi64ELNS4_4UMMA5MajorE0ELSP_0ELNSO_7ScaleInE0ELSQ_0EEEEEENS4_6LayoutINS5_IJSD_SD_SD_EEENS5_IJNSA_ILi0EEESV_SV_EEEEENS5_IJNS4_10UnderscoreESY_SY_EEEEENS4_28SM100_TMA_2SM_LOAD_MULTICASTENS4_14ComposedLayoutINS4_7SwizzleILi3ELi4ELi3EEENS4_18smem_ptr_flag_bitsILi16EEENST_INS5_IJNSA_ILi8EEESH_EEENS5_IJSH_SD_EEEEEEEvNS4_8identityES11_S1B_vS1C_EENS_8epilogue10collective18CollectiveEpilogueINS1E_23Sm100TmaWarpSpecializedILi3ELi2ELi16ELb1ELb0EEEJNS5_IJSH_SH_SH_EEENS5_IJNST_ISH_SD_EENST_INS5_IJNSA_ILi16EEESC_EEENS5_IJSD_NSA_ILi32EEEEEEEEEEESJ_SK_SJ_SK_NS1E_6fusion15FusionCallbacksIS1I_NS1R_17LinearCombinationISJ_fSJ_fLNS_15FloatRoundStyleE2EEES1J_S1Q_JEEENS4_5SM1004TMEM4LOAD26SM100_TMEM_LOAD_32dp32b16xENS4_13SM90_TMA_LOADENS12_INS13_ILi1ELi4ELi3EEES16_NST_INS5_IJS17_S1L_EEENS5_IJS1L_SD_EEEEEEENS4_39AutoVectorizingCopyWithAssumedAlignmentILi128EEENS4_14SM90_TMA_STOREES26_S28_S28_EEEvvEEEEvNT_6ParamsE,"",@"SHT_CUDA_INFO"
	.sectionflags	@""
	.align	4


	//----- nvinfo : EIATTR_CUDA_API_VERSION
	.align		4
        /*0000*/ 	.byte	0x04, 0x37
        /*0002*/ 	.short	(.L_31 - .L_30)
.L_30:
        /*0004*/ 	.word	0x00000082


	//----- nvinfo : EIATTR_KPARAM_INFO
	.align		4
.L_31:
        /*0008*/ 	.byte	0x04, 0x17
        /*000a*/ 	.short	(.L_33 - .L_32)
.L_32:
        /*000c*/ 	.word	0x00000000
        /*0010*/ 	.short	0x0000
        /*0012*/ 	.short	0x0000
        /*0014*/ 	.byte	0x00, 0xf0, 0x01, 0x20


	//----- nvinfo : EIATTR_AT_ENTRY_FRAGMENTS
	.align		4
.L_33:
        /*0018*/ 	.byte	0x04, 0x4f
        /*001a*/ 	.short	(.L_35 - .L_34)


	//   ....[0]....
.L_34:
        /*001c*/ 	.word	0x00000007


	//----- nvinfo : EIATTR_RESERVED_SMEM_USED
	.align		4
.L_35:
        /*0020*/ 	.byte	0x01, 0x41
	.zero		2


	//----- nvinfo : EIATTR_SPARSE_MMA_MASK
	.align		4
        /*0024*/ 	.byte	0x03, 0x50
        /*0026*/ 	.short	0x0000


	//----- nvinfo : EIATTR_TCGEN05_2CTA_USED
	.align		4
        /*0028*/ 	.byte	0x01, 0x52
	.zero		2


	//----- nvinfo : EIATTR_MAXREG_COUNT
	.align		4
        /*002c*/ 	.byte	0x03, 0x1b
        /*002e*/ 	.short	0x00ff


	//----- nvinfo : EIATTR_NUM_BARRIERS
	.align		4
        /*0030*/ 	.byte	0x02, 0x4c
        /*0032*/ 	.byte	0x07
	.zero		1


	//----- nvinfo : EIATTR_EXTERNS
	.align		4
        /*0034*/ 	.byte	0x04, 0x0f
        /*0036*/ 	.short	(.L_37 - .L_36)


	//   ....[0]....
	.align		4
.L_36:
        /*0038*/ 	.word	index@(__assertfail)


	//----- nvinfo : EIATTR_MERCURY_ISA_VERSION
	.align		4
.L_37:
        /*003c*/ 	.byte	0x03, 0x5f
        /*003e*/ 	.short	0x0101


	//----- nvinfo : EIATTR_INT_WARP_WIDE_INSTR_OFFSETS
	.align		4
        /*0040*/ 	.byte	0x04, 0x31
        /*0042*/ 	.short	(.L_39 - .L_38)


	//   ....[0]....
.L_38:
        /*0044*/ 	.word	0x00000f10


	//   ....[1]....
        /*0048*/ 	.word	0x00000fb0


	//   ....[2]....
        /*004c*/ 	.word	0x00004da0


	//   ....[3]....
        /*0050*/ 	.word	0x00004dd0


	//   ....[4]....
        /*0054*/ 	.word	0x00004df0


	//   ....[5]....
        /*0058*/ 	.word	0x00005990


	//   ....[6]....
        /*005c*/ 	.word	0x00005a50


	//   ....[7]....
        /*0060*/ 	.word	0x00005ac0


	//   ....[8]....
        /*0064*/ 	.word	0x00005c00


	//   ....[9]....
        /*0068*/ 	.word	0x00005d10


	//   ....[10]....
        /*006c*/ 	.word	0x00005d40


	//----- nvinfo : EIATTR_COOP_GROUP_MASK_REGIDS
	.align		4
.L_39:
        /*0070*/ 	.byte	0x04, 0x29
        /*0072*/ 	.short	(.L_41 - .L_40)


	//   ....[0]....
.L_40:
        /*0074*/ 	.word	0xffffffff


	//   ....[1]....
        /*0078*/ 	.word	0xffffffff


	//   ....[2]....
        /*007c*/ 	.word	0xffffffff


	//   ....[3]....
        /*0080*/ 	.word	0xffffffff


	//   ....[4]....
        /*0084*/ 	.word	0xffffffff


	//   ....[5]....
        /*0088*/ 	.word	0xffffffff


	//   ....[6]....
        /*008c*/ 	.word	0xffffffff


	//   ....[7]....
        /*0090*/ 	.word	0xffffffff


	//   ....[8]....
        /*0094*/ 	.word	0xffffffff


	//   ....[9]....
        /*0098*/ 	.word	0xffffffff


	//   ....[10]....
        /*009c*/ 	.word	0xffffffff


	//   ....[11]....
        /*00a0*/ 	.word	0xffffffff


	//   ....[12]....
        /*00a4*/ 	.word	0xffffffff


	//   ....[13]....
        /*00a8*/ 	.word	0xffffffff


	//----- nvinfo : EIATTR_COOP_GROUP_INSTR_OFFSETS
	.align		4
.L_41:
        /*00ac*/ 	.byte	0x04, 0x28
        /*00ae*/ 	.short	(.L_43 - .L_42)


	//   ....[0]....
.L_42:
        /*00b0*/ 	.word	0x000000b0


	//   ....[1]....
        /*00b4*/ 	.word	0x00000510


	//   ....[2]....
        /*00b8*/ 	.word	0x000008a0


	//   ....[3]....
        /*00bc*/ 	.word	0x00000a10


	//   ....[4]....
        /*00c0*/ 	.word	0x00000b00


	//   ....[5]....
        /*00c4*/ 	.word	0x00000c60


	//   ....[6]....
        /*00c8*/ 	.word	0x00000df0


	//   ....[7]....
        /*00cc*/ 	.word	0x00001030


	//   ....[8]....
        /*00d0*/ 	.word	0x00002570


	//   ....[9]....
        /*00d4*/ 	.word	0x00003b80


	//   ....[10]....
        /*00d8*/ 	.word	0x00004050


	//   ....[11]....
        /*00dc*/ 	.word	0x00004080


	//   ....[12]....
        /*00e0*/ 	.word	0x00004ca0


	//   ....[13]....
        /*00e4*/ 	.word	0x00004eb0


	//----- nvinfo : EIATTR_VRC_CTA_INIT_COUNT
	.align		4
.L_43:
        /*00e8*/ 	.byte	0x02, 0x4a
        /*00ea*/ 	.byte	0x80
	.zero		1


	//----- nvinfo : EIATTR_SYSCALL_OFFSETS
	.align		4
        /*00ec*/ 	.byte	0x04, 0x46
        /*00ee*/ 	.short	(.L_45 - .L_44)


	//   ....[0]....
.L_44:
        /*00f0*/ 	.word	0x00006a10


	//   ....[1]....
        /*00f4*/ 	.word	0x00006b00


	//   ....[2]....
        /*00f8*/ 	.word	0x000072b0


	//   ....[3]....
        /*00fc*/ 	.word	0x00007c40


	//----- nvinfo : EIATTR_MBARRIER_INSTR_OFFSETS
	.align		4
.L_45:
        /*0100*/ 	.byte	0x04, 0x39
        /*0102*/ 	.short	(.L_47 - .L_46)


	//   ....[0]....
.L_46:
        /*0104*/ 	.word	0x00000660
        /*0108*/ 	.word	0x000000ff
        /*010c*/ 	.word	0x00000000
        /*0110*/ 	.short	0x0100
        /*0112*/ 	.byte	0x04
	.zero		1


	//   ....[1]....
        /*0114*/ 	.word	0x00000670
        /*0118*/ 	.word	0x000000ff
        /*011c*/ 	.word	0x00000088
        /*0120*/ 	.short	0x0100
        /*0122*/ 	.byte	0x04
	.zero		1


	//   ....[2]....
        /*0124*/ 	.word	0x00000680
        /*0128*/ 	.word	0x000000ff
        /*012c*/ 	.word	0x00000008
        /*0130*/ 	.short	0x0100
        /*0132*/ 	.byte	0x04
	.zero		1


	//   ....[3]....
        /*0134*/ 	.word	0x00000690
        /*0138*/ 	.word	0x000000ff
        /*013c*/ 	.word	0x00000090
        /*0140*/ 	.short	0x0100
        /*0142*/ 	.byte	0x04
	.zero		1


	//   ....[4]....
        /*0144*/ 	.word	0x000006a0
        /*0148*/ 	.word	0x000000ff
        /*014c*/ 	.word	0x00000010
        /*0150*/ 	.short	0x0100
        /*0152*/ 	.byte	0x04
	.zero		1


	//   ....[5]....
        /*0154*/ 	.word	0x000006b0
        /*0158*/ 	.word	0x000000ff
        /*015c*/ 	.word	0x00000098
        /*0160*/ 	.short	0x0100
        /*0162*/ 	.byte	0x04
	.zero		1


	//   ....[6]....
        /*0164*/ 	.word	0x000006c0
        /*0168*/ 	.word	0x000000ff
        /*016c*/ 	.word	0x00000018
        /*0170*/ 	.short	0x0100
        /*0172*/ 	.byte	0x04
	.zero		1


	//   ....[7]....
        /*0174*/ 	.word	0x000006d0
        /*0178*/ 	.word	0x000000ff
        /*017c*/ 	.word	0x000000a0
        /*0180*/ 	.short	0x0100
        /*0182*/ 	.byte	0x04
	.zero		1


	//   ....[8]....
        /*0184*/ 	.word	0x000006e0
        /*0188*/ 	.word	0x000000ff
        /*018c*/ 	.word	0x00000020
        /*0190*/ 	.short	0x0100
        /*0192*/ 	.byte	0x04
	.zero		1


	//   ....[9]....
        /*0194*/ 	.word	0x000006f0
        /*0198*/ 	.word	0x000000ff
        /*019c*/ 	.word	0x000000a8
        /*01a0*/ 	.short	0x0100
        /*01a2*/ 	.byte	0x04
	.zero		1


	//   ....[10]....
        /*01a4*/ 	.word	0x00000700
        /*01a8*/ 	.word	0x000000ff
        /*01ac*/ 	.word	0x00000028
        /*01b0*/ 	.short	0x0100
        /*01b2*/ 	.byte	0x04
	.zero		1


	//   ....[11]....
        /*01b4*/ 	.word	0x00000710
        /*01b8*/ 	.word	0x000000ff
        /*01bc*/ 	.word	0x000000b0
        /*01c0*/ 	.short	0x0100
        /*01c2*/ 	.byte	0x04
	.zero		1


	//   ....[12]....
        /*01c4*/ 	.word	0x00000720
        /*01c8*/ 	.word	0x000000ff
        /*01cc*/ 	.word	0x00000030
        /*01d0*/ 	.short	0x0100
        /*01d2*/ 	.byte	0x04
	.zero		1


	//   ....[13]....
        /*01d4*/ 	.word	0x00000730
        /*01d8*/ 	.word	0x000000ff
        /*01dc*/ 	.word	0x000000b8
        /*01e0*/ 	.short	0x0100
        /*01e2*/ 	.byte	0x04
	.zero		1


	//   ....[14]....
        /*01e4*/ 	.word	0x00000740
        /*01e8*/ 	.word	0x000000ff
        /*01ec*/ 	.word	0x00000038
        /*01f0*/ 	.short	0x0100
        /*01f2*/ 	.byte	0x04
	.zero		1


	//   ....[15]....
        /*01f4*/ 	.word	0x00000750
        /*01f8*/ 	.word	0x000000ff
        /*01fc*/ 	.word	0x000000c0
        /*0200*/ 	.short	0x0100
        /*0202*/ 	.byte	0x04
	.zero		1


	//   ....[16]....
        /*0204*/ 	.word	0x00000760
        /*0208*/ 	.word	0x000000ff
        /*020c*/ 	.word	0x00000040
        /*0210*/ 	.short	0x0100
        /*0212*/ 	.byte	0x04
	.zero		1


	//   ....[17]....
        /*0214*/ 	.word	0x00000770
        /*0218*/ 	.word	0x000000ff
        /*021c*/ 	.word	0x000000c8
        /*0220*/ 	.short	0x0100
        /*0222*/ 	.byte	0x04
	.zero		1


	//   ....[18]....
        /*0224*/ 	.word	0x00000780
        /*0228*/ 	.word	0x000000ff
        /*022c*/ 	.word	0x00000048
        /*0230*/ 	.short	0x0100
        /*0232*/ 	.byte	0x04
	.zero		1


	//   ....[19]....
        /*0234*/ 	.word	0x00000790
        /*0238*/ 	.word	0x000000ff
        /*023c*/ 	.word	0x000000d0
        /*0240*/ 	.short	0x0100
        /*0242*/ 	.byte	0x04
	.zero		1


	//   ....[20]....
        /*0244*/ 	.word	0x000007a0
        /*0248*/ 	.word	0x000000ff
        /*024c*/ 	.word	0x00000050
        /*0250*/ 	.short	0x0100
        /*0252*/ 	.byte	0x04
	.zero		1


	//   ....[21]....
        /*0254*/ 	.word	0x000007b0
        /*0258*/ 	.word	0x000000ff
        /*025c*/ 	.word	0x000000d8
        /*0260*/ 	.short	0x0100
        /*0262*/ 	.byte	0x04
	.zero		1


	//   ....[22]....
        /*0264*/ 	.word	0x000007c0
        /*0268*/ 	.word	0x000000ff
        /*026c*/ 	.word	0x00000058
        /*0270*/ 	.short	0x0100
        /*0272*/ 	.byte	0x04
	.zero		1


	//   ....[23]....
        /*0274*/ 	.word	0x000007d0
        /*0278*/ 	.word	0x000000ff
        /*027c*/ 	.word	0x000000e0
        /*0280*/ 	.short	0x0100
        /*0282*/ 	.byte	0x04
	.zero		1


	//   ....[24]....
        /*0284*/ 	.word	0x000007e0
        /*0288*/ 	.word	0x000000ff
        /*028c*/ 	.word	0x00000060
        /*0290*/ 	.short	0x0100
        /*0292*/ 	.byte	0x04
	.zero		1


	//   ....[25]....
        /*0294*/ 	.word	0x000007f0
        /*0298*/ 	.word	0x000000ff
        /*029c*/ 	.word	0x000000e8
        /*02a0*/ 	.short	0x0100
        /*02a2*/ 	.byte	0x04
	.zero		1


	//   ....[26]....
        /*02a4*/ 	.word	0x00000800
        /*02a8*/ 	.word	0x000000ff
        /*02ac*/ 	.word	0x00000068
        /*02b0*/ 	.short	0x0100
        /*02b2*/ 	.byte	0x04
	.zero		1


	//   ....[27]....
        /*02b4*/ 	.word	0x00000810
        /*02b8*/ 	.word	0x000000ff
        /*02bc*/ 	.word	0x000000f0
        /*02c0*/ 	.short	0x0100
        /*02c2*/ 	.byte	0x04
	.zero		1


	//   ....[28]....
        /*02c4*/ 	.word	0x00000820
        /*02c8*/ 	.word	0x000000ff
        /*02cc*/ 	.word	0x00000070
        /*02d0*/ 	.short	0x0100
        /*02d2*/ 	.byte	0x04
	.zero		1


	//   ....[29]....
        /*02d4*/ 	.word	0x00000830
        /*02d8*/ 	.word	0x000000ff
        /*02dc*/ 	.word	0x000000f8
        /*02e0*/ 	.short	0x0100
        /*02e2*/ 	.byte	0x04
	.zero		1


	//   ....[30]....
        /*02e4*/ 	.word	0x00000840
        /*02e8*/ 	.word	0x000000ff
        /*02ec*/ 	.word	0x00000078
        /*02f0*/ 	.short	0x0100
        /*02f2*/ 	.byte	0x04
	.zero		1


	//   ....[31]....
        /*02f4*/ 	.word	0x00000850
        /*02f8*/ 	.word	0x000000ff
        /*02fc*/ 	.word	0x00000100
        /*0300*/ 	.short	0x0100
        /*0302*/ 	.byte	0x04
	.zero		1


	//   ....[32]....
        /*0304*/ 	.word	0x00000860
        /*0308*/ 	.word	0x000000ff
        /*030c*/ 	.word	0x00000080
        /*0310*/ 	.short	0x0100
        /*0312*/ 	.byte	0x04
	.zero		1


	//   ....[33]....
        /*0314*/ 	.word	0x00000870
        /*0318*/ 	.word	0x000000ff
        /*031c*/ 	.word	0x00000108
        /*0320*/ 	.short	0x0100
        /*0322*/ 	.byte	0x04
	.zero		1


	//   ....[34]....
        /*0324*/ 	.word	0x000009a0
        /*0328*/ 	.word	0x000000ff
        /*032c*/ 	.word	0x00000110
        /*0330*/ 	.short	0x0100
        /*0332*/ 	.byte	0x04
	.zero		1


	//   ....[35]....
        /*0334*/ 	.word	0x000009b0
        /*0338*/ 	.word	0x000000ff
        /*033c*/ 	.word	0x00000128
        /*0340*/ 	.short	0x0100
        /*0342*/ 	.byte	0x04
	.zero		1


	//   ....[36]....
        /*0344*/ 	.word	0x000009c0
        /*0348*/ 	.word	0x000000ff
        /*034c*/ 	.word	0x00000118
        /*0350*/ 	.short	0x0100
        /*0352*/ 	.byte	0x04
	.zero		1


	//   ....[37]....
        /*0354*/ 	.word	0x000009d0
        /*0358*/ 	.word	0x000000ff
        /*035c*/ 	.word	0x00000130
        /*0360*/ 	.short	0x0100
        /*0362*/ 	.byte	0x04
	.zero		1


	//   ....[38]....
        /*0364*/ 	.word	0x000009e0
        /*0368*/ 	.word	0x000000ff
        /*036c*/ 	.word	0x00000120
        /*0370*/ 	.short	0x0100
        /*0372*/ 	.byte	0x04
	.zero		1


	//   ....[39]....
        /*0374*/ 	.word	0x000009f0
        /*0378*/ 	.word	0x000000ff
        /*037c*/ 	.word	0x00000138
        /*0380*/ 	.short	0x0100
        /*0382*/ 	.byte	0x04
	.zero		1


	//   ....[40]....
        /*0384*/ 	.word	0x00000ad0
        /*0388*/ 	.word	0x000000ff
        /*038c*/ 	.word	0x00000140
        /*0390*/ 	.short	0x0100
        /*0392*/ 	.byte	0x06
	.zero		1


	//   ....[41]....
        /*0394*/ 	.word	0x00000ae0
        /*0398*/ 	.word	0x000000ff
        /*039c*/ 	.word	0x00000148
        /*03a0*/ 	.short	0x0100
        /*03a2*/ 	.byte	0x06
	.zero		1


	//   ....[42]....
        /*03a4*/ 	.word	0x00000c10
        /*03a8*/ 	.word	0x000000ff
        /*03ac*/ 	.word	0x00000150
        /*03b0*/ 	.short	0x0100
        /*03b2*/ 	.byte	0x06
	.zero		1


	//   ....[43]....
        /*03b4*/ 	.word	0x00000c20
        /*03b8*/ 	.word	0x000000ff
        /*03bc*/ 	.word	0x00000160
        /*03c0*/ 	.short	0x0100
        /*03c2*/ 	.byte	0x06
	.zero		1


	//   ....[44]....
        /*03c4*/ 	.word	0x00000c30
        /*03c8*/ 	.word	0x000000ff
        /*03cc*/ 	.word	0x00000158
        /*03d0*/ 	.short	0x0100
        /*03d2*/ 	.byte	0x06
	.zero		1


	//   ....[45]....
        /*03d4*/ 	.word	0x00000c40
        /*03d8*/ 	.word	0x000000ff
        /*03dc*/ 	.word	0x00000168
        /*03e0*/ 	.short	0x0100
        /*03e2*/ 	.byte	0x06
	.zero		1


	//   ....[46]....
        /*03e4*/ 	.word	0x00000d60
        /*03e8*/ 	.word	0x000000ff
        /*03ec*/ 	.word	0x00000170
        /*03f0*/ 	.short	0x0100
        /*03f2*/ 	.byte	0x04
	.zero		1


	//   ....[47]....
        /*03f4*/ 	.word	0x00000d70
        /*03f8*/ 	.word	0x000000ff
        /*03fc*/ 	.word	0x00000190
        /*0400*/ 	.short	0x0100
        /*0402*/ 	.byte	0x04
	.zero		1


	//   ....[48]....
        /*0404*/ 	.word	0x00000d80
        /*0408*/ 	.word	0x000000ff
        /*040c*/ 	.word	0x00000178
        /*0410*/ 	.short	0x0100
        /*0412*/ 	.byte	0x04
	.zero		1


	//   ....[49]....
        /*0414*/ 	.word	0x00000d90
        /*0418*/ 	.word	0x000000ff
        /*041c*/ 	.word	0x00000198
        /*0420*/ 	.short	0x0100
        /*0422*/ 	.byte	0x04
	.zero		1


	//   ....[50]....
        /*0424*/ 	.word	0x00000da0
        /*0428*/ 	.word	0x000000ff
        /*042c*/ 	.word	0x00000180
        /*0430*/ 	.short	0x0100
        /*0432*/ 	.byte	0x04
	.zero		1


	//   ....[51]....
        /*0434*/ 	.word	0x00000db0
        /*0438*/ 	.word	0x000000ff
        /*043c*/ 	.word	0x000001a0
        /*0440*/ 	.short	0x0100
        /*0442*/ 	.byte	0x04
	.zero		1


	//   ....[52]....
        /*0444*/ 	.word	0x00000dc0
        /*0448*/ 	.word	0x000000ff
        /*044c*/ 	.word	0x00000188
        /*0450*/ 	.short	0x0100
        /*0452*/ 	.byte	0x04
	.zero		1


	//   ....[53]....
        /*0454*/ 	.word	0x00000dd0
        /*0458*/ 	.word	0x000000ff
        /*045c*/ 	.word	0x000001a8
        /*0460*/ 	.short	0x0100
        /*0462*/ 	.byte	0x04
	.zero		1


	//   ....[54]....
        /*0464*/ 	.word	0x00000ec0
        /*0468*/ 	.word	0x000000ff
        /*046c*/ 	.word	0x000001b0
        /*0470*/ 	.short	0x0100
        /*0472*/ 	.byte	0x04
	.zero		1


	//   ....[55]....
        /*0474*/ 	.word	0x00000ed0
        /*0478*/ 	.word	0x000000ff
        /*047c*/ 	.word	0x000001c0
        /*0480*/ 	.short	0x0100
        /*0482*/ 	.byte	0x04
	.zero		1


	//   ....[56]....
        /*0484*/ 	.word	0x00000ee0
        /*0488*/ 	.word	0x000000ff
        /*048c*/ 	.word	0x000001b8
        /*0490*/ 	.short	0x0100
        /*0492*/ 	.byte	0x04
	.zero		1


	//   ....[57]....
        /*0494*/ 	.word	0x00000ef0
        /*0498*/ 	.word	0x000000ff
        /*049c*/ 	.word	0x000001c8
        /*04a0*/ 	.short	0x0100
        /*04a2*/ 	.byte	0x04
	.zero		1


	//   ....[58]....
        /*04a4*/ 	.word	0x00000ff0
        /*04a8*/ 	.word	0x000000ff
        /*04ac*/ 	.word	0x000001d0
        /*04b0*/ 	.short	0x0100
        /*04b2*/ 	.byte	0x06
	.zero		1


	//   ....[59]....
        /*04b4*/ 	.word	0x00001d90
        /*04b8*/ 	.word	0x00000000
        /*04bc*/ 	.word	0x000001c0
        /*04c0*/ 	.short	0x010a
        /*04c2*/ 	.byte	0xff
	.zero		1


	//   ....[60]....
        /*04c4*/ 	.word	0x00001dc0
        /*04c8*/ 	.word	0x00000000
        /*04cc*/ 	.word	0x000001b0
        /*04d0*/ 	.short	0x0101
        /*04d2*/ 	.byte	0xff
	.zero		1


	//   ....[61]....
        /*04d4*/ 	.word	0x00001e60
        /*04d8*/ 	.word	0x000000ff
        /*04dc*/ 	.word	0x00000088
        /*04e0*/ 	.short	0x010a
        /*04e2*/ 	.byte	0x04
	.zero		1


	//   ....[62]....
        /*04e4*/ 	.word	0x00001f30
        /*04e8*/ 	.word	0x000000ff
        /*04ec*/ 	.word	0x00000088
        /*04f0*/ 	.short	0x010a
        /*04f2*/ 	.byte	0x21
	.zero		1


	//   ....[63]....
        /*04f4*/ 	.word	0x000020e0
        /*04f8*/ 	.word	0x000000ff
        /*04fc*/ 	.word	0x00000088
        /*0500*/ 	.short	0x010a
        /*0502*/ 	.byte	0x05
	.zero		1


	//   ....[64]....
        /*0504*/ 	.word	0x00002220
        /*0508*/ 	.word	0x000000ff
        /*050c*/ 	.word	0x00000148
        /*0510*/ 	.short	0x0101
        /*0512*/ 	.byte	0x15
	.zero		1


	//   ....[65]....
        /*0514*/ 	.word	0x00002240
        /*0518*/ 	.word	0x000000ff
        /*051c*/ 	.word	0x00000088
        /*0520*/ 	.short	0x010a
        /*0522*/ 	.byte	0x04
	.zero		1


	//   ....[66]....
        /*0524*/ 	.word	0x000022c0
        /*0528*/ 	.word	0x000000ff
        /*052c*/ 	.word	0x00000088
        /*0530*/ 	.short	0x010a
        /*0532*/ 	.byte	0x11
	.zero		1


	//   ....[67]....
        /*0534*/ 	.word	0x00002450
        /*0538*/ 	.word	0x000000ff
        /*053c*/ 	.word	0x00000088
        /*0540*/ 	.short	0x010a
        /*0542*/ 	.byte	0x05
	.zero		1


	//   ....[68]....
        /*0544*/ 	.word	0x000025a0
        /*0548*/ 	.word	0x00000003
        /*054c*/ 	.word	0x00000150
        /*0550*/ 	.short	0x010a
        /*0552*/ 	.byte	0xff
	.zero		1


	//   ....[69]....
        /*0554*/ 	.word	0x000026f0
        /*0558*/ 	.word	0x00000000
        /*055c*/ 	.word	0x00000000
        /*0560*/ 	.short	0x0101
        /*0562*/ 	.byte	0xff
	.zero		1


	//   ....[70]....
        /*0564*/ 	.word	0x00002cb0
        /*0568*/ 	.word	0x000000ff
        /*056c*/ 	.word	0x00000000
        /*0570*/ 	.short	0x010a
        /*0572*/ 	.byte	0x04
	.zero		1


	//   ....[71]....
        /*0574*/ 	.word	0x00002d40
        /*0578*/ 	.word	0x000000ff
        /*057c*/ 	.word	0x00000000
        /*0580*/ 	.short	0x010a
        /*0582*/ 	.byte	0x05
	.zero		1


	//   ....[72]....
        /*0584*/ 	.word	0x00002dd0
        /*0588*/ 	.word	0x000000ff
        /*058c*/ 	.word	0x00000000
        /*0590*/ 	.short	0x010a
        /*0592*/ 	.byte	0x05
	.zero		1


	//   ....[73]....
        /*0594*/ 	.word	0x00002e60
        /*0598*/ 	.word	0x000000ff
        /*059c*/ 	.word	0x00000000
        /*05a0*/ 	.short	0x010a
        /*05a2*/ 	.byte	0x05
	.zero		1


	//   ....[74]....
        /*05a4*/ 	.word	0x00002ef0
        /*05a8*/ 	.word	0x000000ff
        /*05ac*/ 	.word	0x00000000
        /*05b0*/ 	.short	0x010a
        /*05b2*/ 	.byte	0x05
	.zero		1


	//   ....[75]....
        /*05b4*/ 	.word	0x00002f80
        /*05b8*/ 	.word	0x000000ff
        /*05bc*/ 	.word	0x00000000
        /*05c0*/ 	.short	0x010a
        /*05c2*/ 	.byte	0x05
	.zero		1


	//   ....[76]....
        /*05c4*/ 	.word	0x00003010
        /*05c8*/ 	.word	0x000000ff
        /*05cc*/ 	.word	0x00000000
        /*05d0*/ 	.short	0x010a
        /*05d2*/ 	.byte	0x05
	.zero		1


	//   ....[77]....
        /*05d4*/ 	.word	0x000030a0
        /*05d8*/ 	.word	0x000000ff
        /*05dc*/ 	.word	0x00000000
        /*05e0*/ 	.short	0x010a
        /*05e2*/ 	.byte	0x05
	.zero		1


	//   ....[78]....
        /*05e4*/ 	.word	0x00003130
        /*05e8*/ 	.word	0x000000ff
        /*05ec*/ 	.word	0x00000000
        /*05f0*/ 	.short	0x010a
        /*05f2*/ 	.byte	0x05
	.zero		1


	//   ....[79]....
        /*05f4*/ 	.word	0x000031c0
        /*05f8*/ 	.word	0x000000ff
        /*05fc*/ 	.word	0x00000000
        /*0600*/ 	.short	0x010a
        /*0602*/ 	.byte	0x05
	.zero		1


	//   ....[80]....
        /*0604*/ 	.word	0x00003250
        /*0608*/ 	.word	0x000000ff
        /*060c*/ 	.word	0x00000000
        /*0610*/ 	.short	0x010a
        /*0612*/ 	.byte	0x05
	.zero		1


	//   ....[81]....
        /*0614*/ 	.word	0x000032e0
        /*0618*/ 	.word	0x000000ff
        /*061c*/ 	.word	0x00000000
        /*0620*/ 	.short	0x010a
        /*0622*/ 	.byte	0x05
	.zero		1


	//   ....[82]....
        /*0624*/ 	.word	0x00003370
        /*0628*/ 	.word	0x000000ff
        /*062c*/ 	.word	0x00000000
        /*0630*/ 	.short	0x010a
        /*0632*/ 	.byte	0x05
	.zero		1


	//   ....[83]....
        /*0634*/ 	.word	0x00003400
        /*0638*/ 	.word	0x000000ff
        /*063c*/ 	.word	0x00000000
        /*0640*/ 	.short	0x010a
        /*0642*/ 	.byte	0x05
	.zero		1


	//   ....[84]....
        /*0644*/ 	.word	0x00003490
        /*0648*/ 	.word	0x000000ff
        /*064c*/ 	.word	0x00000000
        /*0650*/ 	.short	0x010a
        /*0652*/ 	.byte	0x05
	.zero		1


	//   ....[85]....
        /*0654*/ 	.word	0x00003520
        /*0658*/ 	.word	0x000000ff
        /*065c*/ 	.word	0x00000000
        /*0660*/ 	.short	0x010a
        /*0662*/ 	.byte	0x05
	.zero		1


	//   ....[86]....
        /*0664*/ 	.word	0x000035c0
        /*0668*/ 	.word	0x00000000
        /*066c*/ 	.word	0x00000000
        /*0670*/ 	.short	0x010a
        /*0672*/ 	.byte	0xff
	.zero		1


	//   ....[87]....
        /*0674*/ 	.word	0x000036e0
        /*0678*/ 	.word	0x00000002
        /*067c*/ 	.word	0x000001b0
        /*0680*/ 	.short	0x010a
        /*0682*/ 	.byte	0xff
	.zero		1


	//   ....[88]....
        /*0684*/ 	.word	0x00003750
        /*0688*/ 	.word	0x00000002
        /*068c*/ 	.word	0x00000000
        /*0690*/ 	.short	0x0101
        /*0692*/ 	.byte	0xff
	.zero		1


	//   ....[89]....
        /*0694*/ 	.word	0x00003770
        /*0698*/ 	.word	0x000000ff
        /*069c*/ 	.word	0x00000160
        /*06a0*/ 	.short	0x010a
        /*06a2*/ 	.byte	0x04
	.zero		1


	//   ....[90]....
        /*06a4*/ 	.word	0x00003890
        /*06a8*/ 	.word	0x00000002
        /*06ac*/ 	.word	0x00000150
        /*06b0*/ 	.short	0x010a
        /*06b2*/ 	.byte	0xff
	.zero		1


	//   ....[91]....
        /*06b4*/ 	.word	0x00003990
        /*06b8*/ 	.word	0x00000002
        /*06bc*/ 	.word	0x00000000
        /*06c0*/ 	.short	0x0101
        /*06c2*/ 	.byte	0xff
	.zero		1


	//   ....[92]....
        /*06c4*/ 	.word	0x00003a20
        /*06c8*/ 	.word	0x000000ff
        /*06cc*/ 	.word	0x00000160
        /*06d0*/ 	.short	0x0106
        /*06d2*/ 	.byte	0x04
	.zero		1


	//   ....[93]....
        /*06d4*/ 	.word	0x00003a40
        /*06d8*/ 	.word	0x000000ff
        /*06dc*/ 	.word	0x00000160
        /*06e0*/ 	.short	0x010a
        /*06e2*/ 	.byte	0x04
	.zero		1


	//   ....[94]....
        /*06e4*/ 	.word	0x00003ad0
        /*06e8*/ 	.word	0x000000ff
        /*06ec*/ 	.word	0x00000160
        /*06f0*/ 	.short	0x0106
        /*06f2*/ 	.byte	0x07
	.zero		1


	//   ....[95]....
        /*06f4*/ 	.word	0x00003b10
        /*06f8*/ 	.word	0x00000000
        /*06fc*/ 	.word	0x00000160
        /*0700*/ 	.short	0x010a
        /*0702*/ 	.byte	0xff
	.zero		1


	//   ....[96]....
        /*0704*/ 	.word	0x00003d50
        /*0708*/ 	.word	0x000000ff
        /*070c*/ 	.word	0x00000008
        /*0710*/ 	.short	0x010a
        /*0712*/ 	.byte	0x05
	.zero		1


	//   ....[97]....
        /*0714*/ 	.word	0x00003d70
        /*0718*/ 	.word	0x000000ff
        /*071c*/ 	.word	0x00000008
        /*0720*/ 	.short	0x010a
        /*0722*/ 	.byte	0x05
	.zero		1


	//   ....[98]....
        /*0724*/ 	.word	0x00003f00
        /*0728*/ 	.word	0x000000ff
        /*072c*/ 	.word	0x00000008
        /*0730*/ 	.short	0x010a
        /*0732*/ 	.byte	0x05
	.zero		1


	//   ....[99]....
        /*0734*/ 	.word	0x00003f20
        /*0738*/ 	.word	0x000000ff
        /*073c*/ 	.word	0x00000008
        /*0740*/ 	.short	0x010a
        /*0742*/ 	.byte	0x05
	.zero		1


	//   ....[100]....
        /*0744*/ 	.word	0x00003fe0
        /*0748*/ 	.word	0x000000ff
        /*074c*/ 	.word	0x00000000
        /*0750*/ 	.short	0x0101
        /*0752*/ 	.byte	0x04
	.zero		1


	//   ....[101]....
        /*0754*/ 	.word	0x00004320
        /*0758*/ 	.word	0x00000000
        /*075c*/ 	.word	0x00000150
        /*0760*/ 	.short	0x010a
        /*0762*/ 	.byte	0xff
	.zero		1


	//   ....[102]....
        /*0764*/ 	.word	0x000043e0
        /*0768*/ 	.word	0x00000000
        /*076c*/ 	.word	0x00000000
        /*0770*/ 	.short	0x0101
        /*0772*/ 	.byte	0xff
	.zero		1


	//   ....[103]....
        /*0774*/ 	.word	0x000044a0
        /*0778*/ 	.word	0x000000ff
        /*077c*/ 	.word	0x00000000
        /*0780*/ 	.short	0x010a
        /*0782*/ 	.byte	0x04
	.zero		1


	//   ....[104]....
        /*0784*/ 	.word	0x000044b0
        /*0788*/ 	.word	0x000000ff
        /*078c*/ 	.word	0x00000190
        /*0790*/ 	.short	0x010a
        /*0792*/ 	.byte	0x1f
	.zero		1


	//   ....[105]....
        /*0794*/ 	.word	0x00004560
        /*0798*/ 	.word	0x000000ff
        /*079c*/ 	.word	0x00000000
        /*07a0*/ 	.short	0x010a
        /*07a2*/ 	.byte	0x05
	.zero		1


	//   ....[106]....
        /*07a4*/ 	.word	0x00004690
        /*07a8*/ 	.word	0x000000ff
        /*07ac*/ 	.word	0x00000000
        /*07b0*/ 	.short	0x010a
        /*07b2*/ 	.byte	0x04
	.zero		1


	//   ....[107]....
        /*07b4*/ 	.word	0x00004990
        /*07b8*/ 	.word	0x000000ff
        /*07bc*/ 	.word	0x00000000
        /*07c0*/ 	.short	0x010a
        /*07c2*/ 	.byte	0x04
	.zero		1


	//   ....[108]....
        /*07c4*/ 	.word	0x00004a20
        /*07c8*/ 	.word	0x000000ff
        /*07cc*/ 	.word	0x00000000
        /*07d0*/ 	.short	0x010a
        /*07d2*/ 	.byte	0x05
	.zero		1


	//   ....[109]....
        /*07d4*/ 	.word	0x00004ab0
        /*07d8*/ 	.word	0x000000ff
        /*07dc*/ 	.word	0x00000000
        /*07e0*/ 	.short	0x010a
        /*07e2*/ 	.byte	0x05
	.zero		1


	//   ....[110]....
        /*07e4*/ 	.word	0x00004b50
        /*07e8*/ 	.word	0x00000000
        /*07ec*/ 	.word	0x00000000
        /*07f0*/ 	.short	0x010a
        /*07f2*/ 	.byte	0xff
	.zero		1


	//   ....[111]....
        /*07f4*/ 	.word	0x00004b90
        /*07f8*/ 	.word	0x00000000
        /*07fc*/ 	.word	0x00000000
        /*0800*/ 	.short	0x010a
        /*0802*/ 	.byte	0xff
	.zero		1


	//   ....[112]....
        /*0804*/ 	.word	0x00004c00
        /*0808*/ 	.word	0x000000ff
        /*080c*/ 	.word	0x00000000
        /*0810*/ 	.short	0x0101
        /*0812*/ 	.byte	0x04
	.zero		1


	//   ....[113]....
        /*0814*/ 	.word	0x00004c40
        /*0818*/ 	.word	0x000000ff
        /*081c*/ 	.word	0x000001d0
        /*0820*/ 	.short	0x010a
        /*0822*/ 	.byte	0x1a
	.zero		1


	//   ....[114]....
        /*0824*/ 	.word	0x00004c90
        /*0828*/ 	.word	0x000000ff
        /*082c*/ 	.word	0x00000000
        /*0830*/ 	.short	0x0101
        /*0832*/ 	.byte	0x04
	.zero		1


	//   ....[115]....
        /*0834*/ 	.word	0x000050f0
        /*0838*/ 	.word	0x0000000c
        /*083c*/ 	.word	0x00000150
        /*0840*/ 	.short	0x010a
        /*0842*/ 	.byte	0xff
	.zero		1


	//   ....[116]....
        /*0844*/ 	.word	0x00005260
        /*0848*/ 	.word	0x00000000
        /*084c*/ 	.word	0x00000000
        /*0850*/ 	.short	0x0101
        /*0852*/ 	.byte	0xff
	.zero		1


	//   ....[117]....
        /*0854*/ 	.word	0x000056e0
        /*0858*/ 	.word	0x000000ff
        /*085c*/ 	.word	0x00000148
        /*0860*/ 	.short	0x010a
        /*0862*/ 	.byte	0x1d
	.zero		1


	//   ....[118]....
        /*0864*/ 	.word	0x000058a0
        /*0868*/ 	.word	0x000000ff
        /*086c*/ 	.word	0x00000128
        /*0870*/ 	.short	0x010a
        /*0872*/ 	.byte	0x04
	.zero		1


	//   ....[119]....
        /*0874*/ 	.word	0x00005ae0
        /*0878*/ 	.word	0x000000ff
        /*087c*/ 	.word	0x00000110
        /*0880*/ 	.short	0x010b
        /*0882*/ 	.byte	0x04
	.zero		1


	//   ....[120]....
        /*0884*/ 	.word	0x00005af0
        /*0888*/ 	.word	0x000000ff
        /*088c*/ 	.word	0x00000000
        /*0890*/ 	.short	0x0101
        /*0892*/ 	.byte	0x10
	.zero		1


	//   ....[121]....
        /*0894*/ 	.word	0x00005b00
        /*0898*/ 	.word	0x000000ff
        /*089c*/ 	.word	0x00000128
        /*08a0*/ 	.short	0x010a
        /*08a2*/ 	.byte	0x05
	.zero		1


	//   ....[122]....
        /*08a4*/ 	.word	0x00005d60
        /*08a8*/ 	.word	0x000000ff
        /*08ac*/ 	.word	0x00000110
        /*08b0*/ 	.short	0x010b
        /*08b2*/ 	.byte	0x05
	.zero		1


	//   ....[123]....
        /*08b4*/ 	.word	0x00005d70
        /*08b8*/ 	.word	0x000000ff
        /*08bc*/ 	.word	0x00000000
        /*08c0*/ 	.short	0x0101
        /*08c2*/ 	.byte	0x04
	.zero		1


	//   ....[124]....
        /*08c4*/ 	.word	0x00005e20
        /*08c8*/ 	.word	0x000000ff
        /*08cc*/ 	.word	0x00000000
        /*08d0*/ 	.short	0x010a
        /*08d2*/ 	.byte	0x04
	.zero		1


	//   ....[125]....
        /*08d4*/ 	.word	0x00005eb0
        /*08d8*/ 	.word	0x000000ff
        /*08dc*/ 	.word	0x00000000
        /*08e0*/ 	.short	0x010a
        /*08e2*/ 	.byte	0x05
	.zero		1


	//   ....[126]....
        /*08e4*/ 	.word	0x00005f50
        /*08e8*/ 	.word	0x00000000
        /*08ec*/ 	.word	0x00000000
        /*08f0*/ 	.short	0x010a
        /*08f2*/ 	.byte	0xff
	.zero		1


	//   ....[127]....
        /*08f4*/ 	.word	0x00006280
        /*08f8*/ 	.word	0x00000000
        /*08fc*/ 	.word	0x00000150
        /*0900*/ 	.short	0x010a
        /*0902*/ 	.byte	0xff
	.zero		1


	//   ....[128]....
        /*0904*/ 	.word	0x00006350
        /*0908*/ 	.word	0x00000000
        /*090c*/ 	.word	0x00000000
        /*0910*/ 	.short	0x0101
        /*0912*/ 	.byte	0xff
	.zero		1


	//   ....[129]....
        /*0914*/ 	.word	0x00006f40
        /*0918*/ 	.word	0x00000000
        /*091c*/ 	.word	0x00000110
        /*0920*/ 	.short	0x010a
        /*0922*/ 	.byte	0xff
	.zero		1


	//   ....[130]....
        /*0924*/ 	.word	0x00006f70
        /*0928*/ 	.word	0x00000036
        /*092c*/ 	.word	0x00000170
        /*0930*/ 	.short	0x010a
        /*0932*/ 	.byte	0xff
	.zero		1


	//   ....[131]....
        /*0934*/ 	.word	0x00007080
        /*0938*/ 	.word	0x00000000
        /*093c*/ 	.word	0x00000110
        /*0940*/ 	.short	0x010a
        /*0942*/ 	.byte	0xff
	.zero		1


	//   ....[132]....
        /*0944*/ 	.word	0x00007190
        /*0948*/ 	.word	0x00000036
        /*094c*/ 	.word	0x00000170
        /*0950*/ 	.short	0x010a
        /*0952*/ 	.byte	0xff
	.zero		1


	//   ....[133]....
        /*0954*/ 	.word	0x000079b0
        /*0958*/ 	.word	0x00000000
        /*095c*/ 	.word	0x00000000
        /*0960*/ 	.short	0x0101
        /*0962*/ 	.byte	0xff
	.zero		1


	//   ....[134]....
        /*0964*/ 	.word	0x000079c0
        /*0968*/ 	.word	0x00000003
        /*096c*/ 	.word	0x00000110
        /*0970*/ 	.short	0x010a
        /*0972*/ 	.byte	0xff
	.zero		1


	//   ....[135]....
        /*0974*/ 	.word	0x00007a80
        /*0978*/ 	.word	0x00000003
        /*097c*/ 	.word	0x00000110
        /*0980*/ 	.short	0x010a
        /*0982*/ 	.byte	0xff
	.zero		1


	//   ....[136]....
        /*0984*/ 	.word	0x00007d30
        /*0988*/ 	.word	0x00000036
        /*098c*/ 	.word	0x00000000
        /*0990*/ 	.short	0x0101
        /*0992*/ 	.byte	0xff
	.zero		1


	//   ....[137]....
        /*0994*/ 	.word	0x000083b0
        /*0998*/ 	.word	0x00000000
        /*099c*/ 	.word	0x00000000
        /*09a0*/ 	.short	0x0101
        /*09a2*/ 	.byte	0xff
	.zero		1


	//   ....[138]....
        /*09a4*/ 	.word	0x00008670
        /*09a8*/ 	.word	0x000000ff
        /*09ac*/ 	.word	0x00000000
        /*09b0*/ 	.short	0x0101
        /*09b2*/ 	.byte	0x06
	.zero		1


	//   ....[139]....
        /*09b4*/ 	.word	0x00008690
        /*09b8*/ 	.word	0x00000000
        /*09bc*/ 	.word	0x000001c0
        /*09c0*/ 	.short	0x010a
        /*09c2*/ 	.byte	0xff
	.zero		1


	//   ....[140]....
        /*09c4*/ 	.word	0x000086f0
        /*09c8*/ 	.word	0x00000000
        /*09cc*/ 	.word	0x00000088
        /*09d0*/ 	.short	0x010a
        /*09d2*/ 	.byte	0xff
	.zero		1


	//   ....[141]....
        /*09d4*/ 	.word	0x00008750
        /*09d8*/ 	.word	0x00000000
        /*09dc*/ 	.word	0x00000088
        /*09e0*/ 	.short	0x010a
        /*09e2*/ 	.byte	0xff
	.zero		1


	//   ....[142]....
        /*09e4*/ 	.word	0x000087a0
        /*09e8*/ 	.word	0x00000003
        /*09ec*/ 	.word	0x00000150
        /*09f0*/ 	.short	0x010a
        /*09f2*/ 	.byte	0xff
	.zero		1


	//   ....[143]....
        /*09f4*/ 	.word	0x00008800
        /*09f8*/ 	.word	0x00000000
        /*09fc*/ 	.word	0x00000000
        /*0a00*/ 	.short	0x010a
        /*0a02*/ 	.byte	0xff
	.zero		1


	//   ....[144]....
        /*0a04*/ 	.word	0x00008860
        /*0a08*/ 	.word	0x00000000
        /*0a0c*/ 	.word	0x00000000
        /*0a10*/ 	.short	0x010a
        /*0a12*/ 	.byte	0xff
	.zero		1


	//   ....[145]....
        /*0a14*/ 	.word	0x000088c0
        /*0a18*/ 	.word	0x00000000
        /*0a1c*/ 	.word	0x00000000
        /*0a20*/ 	.short	0x010a
        /*0a22*/ 	.byte	0xff
	.zero		1


	//   ....[146]....
        /*0a24*/ 	.word	0x00008920
        /*0a28*/ 	.word	0x00000000
        /*0a2c*/ 	.word	0x00000000
        /*0a30*/ 	.short	0x010a
        /*0a32*/ 	.byte	0xff
	.zero		1


	//   ....[147]....
        /*0a34*/ 	.word	0x00008980
        /*0a38*/ 	.word	0x00000000
        /*0a3c*/ 	.word	0x00000000
        /*0a40*/ 	.short	0x010a
        /*0a42*/ 	.byte	0xff
	.zero		1


	//   ....[148]....
        /*0a44*/ 	.word	0x000089e0
        /*0a48*/ 	.word	0x00000000
        /*0a4c*/ 	.word	0x00000000
        /*0a50*/ 	.short	0x010a
        /*0a52*/ 	.byte	0xff
	.zero		1


	//   ....[149]....
        /*0a54*/ 	.word	0x00008a40
        /*0a58*/ 	.word	0x00000000
        /*0a5c*/ 	.word	0x00000000
        /*0a60*/ 	.short	0x010a
        /*0a62*/ 	.byte	0xff
	.zero		1


	//   ....[150]....
        /*0a64*/ 	.word	0x00008aa0
        /*0a68*/ 	.word	0x00000000
        /*0a6c*/ 	.word	0x00000000
        /*0a70*/ 	.short	0x010a
        /*0a72*/ 	.byte	0xff
	.zero		1


	//   ....[151]....
        /*0a74*/ 	.word	0x00008b00
        /*0a78*/ 	.word	0x00000000
        /*0a7c*/ 	.word	0x00000000
        /*0a80*/ 	.short	0x010a
        /*0a82*/ 	.byte	0xff
	.zero		1


	//   ....[152]....
        /*0a84*/ 	.word	0x00008b60
        /*0a88*/ 	.word	0x00000000
        /*0a8c*/ 	.word	0x00000000
        /*0a90*/ 	.short	0x010a
        /*0a92*/ 	.byte	0xff
	.zero		1


	//   ....[153]....
        /*0a94*/ 	.word	0x00008bc0
        /*0a98*/ 	.word	0x00000000
        /*0a9c*/ 	.word	0x00000000
        /*0aa0*/ 	.short	0x010a
        /*0aa2*/ 	.byte	0xff
	.zero		1


	//   ....[154]....
        /*0aa4*/ 	.word	0x00008c20
        /*0aa8*/ 	.word	0x00000000
        /*0aac*/ 	.word	0x00000000
        /*0ab0*/ 	.short	0x010a
        /*0ab2*/ 	.byte	0xff
	.zero		1


	//   ....[155]....
        /*0ab4*/ 	.word	0x00008c80
        /*0ab8*/ 	.word	0x00000000
        /*0abc*/ 	.word	0x00000000
        /*0ac0*/ 	.short	0x010a
        /*0ac2*/ 	.byte	0xff
	.zero		1


	//   ....[156]....
        /*0ac4*/ 	.word	0x00008ce0
        /*0ac8*/ 	.word	0x00000000
        /*0acc*/ 	.word	0x00000000
        /*0ad0*/ 	.short	0x010a
        /*0ad2*/ 	.byte	0xff
	.zero		1


	//   ....[157]....
        /*0ad4*/ 	.word	0x00008d40
        /*0ad8*/ 	.word	0x00000000
        /*0adc*/ 	.word	0x00000000
        /*0ae0*/ 	.short	0x010a
        /*0ae2*/ 	.byte	0xff
	.zero		1


	//   ....[158]....
        /*0ae4*/ 	.word	0x00008da0
        /*0ae8*/ 	.word	0x00000000
        /*0aec*/ 	.word	0x00000000
        /*0af0*/ 	.short	0x010a
        /*0af2*/ 	.byte	0xff
	.zero		1


	//   ....[159]....
        /*0af4*/ 	.word	0x00008df0
        /*0af8*/ 	.word	0x00000002
        /*0afc*/ 	.word	0x000001b0
        /*0b00*/ 	.short	0x010a
        /*0b02*/ 	.byte	0xff
	.zero		1


	//   ....[160]....
        /*0b04*/ 	.word	0x00008e50
        /*0b08*/ 	.word	0x00000002
        /*0b0c*/ 	.word	0x00000160
        /*0b10*/ 	.short	0x010a
        /*0b12*/ 	.byte	0xff
	.zero		1


	//   ....[161]....
        /*0b14*/ 	.word	0x00008ea0
        /*0b18*/ 	.word	0x00000002
        /*0b1c*/ 	.word	0x00000150
        /*0b20*/ 	.short	0x010a
        /*0b22*/ 	.byte	0xff
	.zero		1


	//   ....[162]....
        /*0b24*/ 	.word	0x00008f00
        /*0b28*/ 	.word	0x00000000
        /*0b2c*/ 	.word	0x00000160
        /*0b30*/ 	.short	0x010a
        /*0b32*/ 	.byte	0xff
	.zero		1


	//   ....[163]....
        /*0b34*/ 	.word	0x00008f60
        /*0b38*/ 	.word	0x00000005
        /*0b3c*/ 	.word	0x00000008
        /*0b40*/ 	.short	0x010a
        /*0b42*/ 	.byte	0xff
	.zero		1


	//   ....[164]....
        /*0b44*/ 	.word	0x00009040
        /*0b48*/ 	.word	0x00000000
        /*0b4c*/ 	.word	0x00000008
        /*0b50*/ 	.short	0x010a
        /*0b52*/ 	.byte	0xff
	.zero		1


	//   ....[165]....
        /*0b54*/ 	.word	0x00009090
        /*0b58*/ 	.word	0x00000000
        /*0b5c*/ 	.word	0x00000150
        /*0b60*/ 	.short	0x010a
        /*0b62*/ 	.byte	0xff
	.zero		1


	//   ....[166]....
        /*0b64*/ 	.word	0x000090f0
        /*0b68*/ 	.word	0x00000000
        /*0b6c*/ 	.word	0x00000190
        /*0b70*/ 	.short	0x010a
        /*0b72*/ 	.byte	0xff
	.zero		1


	//   ....[167]....
        /*0b74*/ 	.word	0x00009150
        /*0b78*/ 	.word	0x00000000
        /*0b7c*/ 	.word	0x00000000
        /*0b80*/ 	.short	0x010a
        /*0b82*/ 	.byte	0xff
	.zero		1


	//   ....[168]....
        /*0b84*/ 	.word	0x000091b0
        /*0b88*/ 	.word	0x00000000
        /*0b8c*/ 	.word	0x00000000
        /*0b90*/ 	.short	0x010a
        /*0b92*/ 	.byte	0xff
	.zero		1


	//   ....[169]....
        /*0b94*/ 	.word	0x00009210
        /*0b98*/ 	.word	0x00000000
        /*0b9c*/ 	.word	0x00000000
        /*0ba0*/ 	.short	0x010a
        /*0ba2*/ 	.byte	0xff
	.zero		1


	//   ....[170]....
        /*0ba4*/ 	.word	0x00009270
        /*0ba8*/ 	.word	0x00000000
        /*0bac*/ 	.word	0x00000000
        /*0bb0*/ 	.short	0x010a
        /*0bb2*/ 	.byte	0xff
	.zero		1


	//   ....[171]....
        /*0bb4*/ 	.word	0x000092d0
        /*0bb8*/ 	.word	0x00000000
        /*0bbc*/ 	.word	0x000001d0
        /*0bc0*/ 	.short	0x010a
        /*0bc2*/ 	.byte	0xff
	.zero		1


	//   ....[172]....
        /*0bc4*/ 	.word	0x00009320
        /*0bc8*/ 	.word	0x0000000c
        /*0bcc*/ 	.word	0x00000150
        /*0bd0*/ 	.short	0x010a
        /*0bd2*/ 	.byte	0xff
	.zero		1


	//   ....[173]....
        /*0bd4*/ 	.word	0x00009380
        /*0bd8*/ 	.word	0x00000000
        /*0bdc*/ 	.word	0x00000148
        /*0be0*/ 	.short	0x010a
        /*0be2*/ 	.byte	0xff
	.zero		1


	//   ....[174]....
        /*0be4*/ 	.word	0x000093e0
        /*0be8*/ 	.word	0x00000000
        /*0bec*/ 	.word	0x00000128
        /*0bf0*/ 	.short	0x010a
        /*0bf2*/ 	.byte	0xff
	.zero		1


	//   ....[175]....
        /*0bf4*/ 	.word	0x00009440
        /*0bf8*/ 	.word	0x00000000
        /*0bfc*/ 	.word	0x00000128
        /*0c00*/ 	.short	0x010a
        /*0c02*/ 	.byte	0xff
	.zero		1


	//   ....[176]....
        /*0c04*/ 	.word	0x000094a0
        /*0c08*/ 	.word	0x00000000
        /*0c0c*/ 	.word	0x00000000
        /*0c10*/ 	.short	0x010a
        /*0c12*/ 	.byte	0xff
	.zero		1


	//   ....[177]....
        /*0c14*/ 	.word	0x00009500
        /*0c18*/ 	.word	0x00000000
        /*0c1c*/ 	.word	0x00000000
        /*0c20*/ 	.short	0x010a
        /*0c22*/ 	.byte	0xff
	.zero		1


	//   ....[178]....
        /*0c24*/ 	.word	0x00009550
        /*0c28*/ 	.word	0x00000000
        /*0c2c*/ 	.word	0x00000150
        /*0c30*/ 	.short	0x010a
        /*0c32*/ 	.byte	0xff
	.zero		1


	//   ....[179]....
        /*0c34*/ 	.word	0x000095a0
        /*0c38*/ 	.word	0x00000000
        /*0c3c*/ 	.word	0x00000110
        /*0c40*/ 	.short	0x010a
        /*0c42*/ 	.byte	0xff
	.zero		1


	//   ....[180]....
        /*0c44*/ 	.word	0x000095f0
        /*0c48*/ 	.word	0x00000036
        /*0c4c*/ 	.word	0x00000170
        /*0c50*/ 	.short	0x010a
        /*0c52*/ 	.byte	0xff
	.zero		1


	//   ....[181]....
        /*0c54*/ 	.word	0x00009640
        /*0c58*/ 	.word	0x00000003
        /*0c5c*/ 	.word	0x00000110
        /*0c60*/ 	.short	0x010a
        /*0c62*/ 	.byte	0xff
	.zero		1


	//----- nvinfo : EIATTR_NUM_MBARRIERS
	.align		4
.L_47:
        /*0c64*/ 	.byte	0x03, 0x38
        /*0c66*/ 	.short	0x003b


	//----- nvinfo : EIATTR_EXIT_INSTR_OFFSETS
	.align		4
        /*0c68*/ 	.byte	0x04, 0x1c
        /*0c6a*/ 	.short	(.L_49 - .L_48)


	//   ....[0]....
.L_48:
        /*0c6c*/ 	.word	0x000035f0


	//   ....[1]....
        /*0c70*/ 	.word	0x00003ae0


	//   ....[2]....
        /*0c74*/ 	.word	0x00003b40


	//   ....[3]....
        /*0c78*/ 	.word	0x00004ec0


	//   ....[4]....
        /*0c7c*/ 	.word	0x00005f80


	//   ....[5]....
        /*0c80*/ 	.word	0x00005fc0


	//   ....[6]....
        /*0c84*/ 	.word	0x00008570


	//   ....[7]....
        /*0c88*/ 	.word	0x000085e0


	//   ....[8]....
        /*0c8c*/ 	.word	0x00008610


	//   ....[9]....
        /*0c90*/ 	.word	0x00008680


	//----- nvinfo : EIATTR_MAX_THREADS
	.align		4
.L_49:
        /*0c94*/ 	.byte	0x04, 0x05
        /*0c96*/ 	.short	(.L_51 - .L_50)
.L_50:
        /*0c98*/ 	.word	0x00000100
        /*0c9c*/ 	.word	0x00000001
        /*0ca0*/ 	.word	0x00000001


	//----- nvinfo : EIATTR_CRS_STACK_SIZE
	.align		4
.L_51:
        /*0ca4*/ 	.byte	0x04, 0x1e
        /*0ca6*/ 	.short	(.L_53 - .L_52)
.L_52:
        /*0ca8*/ 	.word	0x00000000


	//----- nvinfo : EIATTR_CBANK_PARAM_SIZE
	.align		4
.L_53:
        /*0cac*/ 	.byte	0x03, 0x19
        /*0cae*/ 	.short	0x0800


	//----- nvinfo : EIATTR_PARAM_CBANK
	.align		4
        /*0cb0*/ 	.byte	0x04, 0x0a
        /*0cb2*/ 	.short	(.L_55 - .L_54)
	.align		4
.L_54:
        /*0cb4*/ 	.word	index@(.nv.constant0._ZN7cutlass13device_kernelINS_4gemm6kernel13GemmUniversalIN4cute5tupleIJiiiiEEENS1_10collective13CollectiveMmaINS1_35MainloopSm100TmaUmmaWarpSpecializedILi17ELi2ELi4ENS5_IJNS4_1CILi4EEENSA_ILi2EEENSA_ILi1EEEEEEEENS5_IJNSA_ILi128EEENSA_ILi64EEESH_EEENS_6half_tENS5_IJlSD_lEEESJ_SK_NS4_8TiledMMAINS4_8MMA_AtomIJNS4_26SM100_MMA_F16BF16_2x1SM_SSISJ_SJ_fLi128ELi64ELNS4_4UMMA5MajorE0ELSP_0ELNSO_7ScaleInE0ELSQ_0EEEEEENS4_6LayoutINS5_IJSD_SD_SD_EEENS5_IJNSA_ILi0EEESV_SV_EEEEENS5_IJNS4_10UnderscoreESY_SY_EEEEENS4_28SM100_TMA_2SM_LOAD_MULTICASTENS4_14ComposedLayoutINS4_7SwizzleILi3ELi4ELi3EEENS4_18smem_ptr_flag_bitsILi16EEENST_INS5_IJNSA_ILi8EEESH_EEENS5_IJSH_SD_EEEEEEEvNS4_8identityES11_S1B_vS1C_EENS_8epilogue10collective18CollectiveEpilogueINS1E_23Sm100TmaWarpSpecializedILi3ELi2ELi16ELb1ELb0EEEJNS5_IJSH_SH_SH_EEENS5_IJNST_ISH_SD_EENST_INS5_IJNSA_ILi16EEESC_EEENS5_IJSD_NSA_ILi32EEEEEEEEEEESJ_SK_SJ_SK_NS1E_6fusion15FusionCallbacksIS1I_NS1R_17LinearCombinationISJ_fSJ_fLNS_15FloatRoundStyleE2EEES1J_S1Q_JEEENS4_5SM1004TMEM4LOAD26SM100_TMEM_LOAD_32dp32b16xENS4_13SM90_TMA_LOADENS12_INS13_ILi1ELi4ELi3EEES16_NST_INS5_IJS17_S1L_EEENS5_IJS1L_SD_EEEEEEENS4_39AutoVectorizingCopyWithAssumedAlignmentILi128EEENS4_14SM90_TMA_STOREES26_S28_S28_EEEvvEEEEvNT_6ParamsE)
        /*0cb8*/ 	.short	0x0380
        /*0cba*/ 	.short	0x0800


	//----- nvinfo : EIATTR_SW_WAR
	.align		4
.L_55:
        /*0cbc*/ 	.byte	0x04, 0x36
        /*0cbe*/ 	.short	(.L_57 - .L_56)
.L_56:
        /*0cc0*/ 	.word	0x00000008
.L_57:


//--------------------- .nv.callgraph             --------------------------
	.section	.nv.callgraph,"",@"SHT_CUDA_CALLGRAPH"
	.align	4
	.sectionentsize	8
	.align		4
        /*0000*/ 	.word	0x00000000
	.align		4
        /*0004*/ 	.word	0xffffffff
	.align		4
        /*0008*/ 	.word	index@(_ZN7cutlass13device_kernelINS_4gemm6kernel13GemmUniversalIN4cute5tupleIJiiiiEEENS1_10collective13CollectiveMmaINS1_35MainloopSm100TmaUmmaWarpSpecializedILi17ELi2ELi4ENS5_IJNS4_1CILi4EEENSA_ILi2EEENSA_ILi1EEEEEEEENS5_IJNSA_ILi128EEENSA_ILi64EEESH_EEENS_6half_tENS5_IJlSD_lEEESJ_SK_NS4_8TiledMMAINS4_8MMA_AtomIJNS4_26SM100_MMA_F16BF16_2x1SM_SSISJ_SJ_fLi128ELi64ELNS4_4UMMA5MajorE0ELSP_0ELNSO_7ScaleInE0ELSQ_0EEEEEENS4_6LayoutINS5_IJSD_SD_SD_EEENS5_IJNSA_ILi0EEESV_SV_EEEEENS5_IJNS4_10UnderscoreESY_SY_EEEEENS4_28SM100_TMA_2SM_LOAD_MULTICASTENS4_14ComposedLayoutINS4_7SwizzleILi3ELi4ELi3EEENS4_18smem_ptr_flag_bitsILi16EEENST_INS5_IJNSA_ILi8EEESH_EEENS5_IJSH_SD_EEEEEEEvNS4_8identityES11_S1B_vS1C_EENS_8epilogue10collective18CollectiveEpilogueINS1E_23Sm100TmaWarpSpecializedILi3ELi2ELi16ELb1ELb0EEEJNS5_IJSH_SH_SH_EEENS5_IJNST_ISH_SD_EENST_INS5_IJNSA_ILi16EEESC_EEENS5_IJSD_NSA_ILi32EEEEEEEEEEESJ_SK_SJ_SK_NS1E_6fusion15FusionCallbacksIS1I_NS1R_17LinearCombinationISJ_fSJ_fLNS_15FloatRoundStyleE2EEES1J_S1Q_JEEENS4_5SM1004TMEM4LOAD26SM100_TMEM_LOAD_32dp32b16xENS4_13SM90_TMA_LOADENS12_INS13_ILi1ELi4ELi3EEES16_NST_INS5_IJS17_S1L_EEENS5_IJS1L_SD_EEEEEEENS4_39AutoVectorizingCopyWithAssumedAlignmentILi128EEENS4_14SM90_TMA_STOREES26_S28_S28_EEEvvEEEEvNT_6ParamsE)
	.align		4
        /*000c*/ 	.word	index@(__assertfail)
	.align		4
        /*0010*/ 	.word	0x00000000
	.align		4
        /*0014*/ 	.word	0xfffffffe
	.align		4
        /*0018*/ 	.word	0x00000000
	.align		4
        /*001c*/ 	.word	0xfffffffd
	.align		4
        /*0020*/ 	.word	0x00000000
	.align		4
        /*0024*/ 	.word	0xfffffffc


//--------------------- .nv.constant4             --------------------------
	.section	.nv.constant4,"a",@progbits
	.align	8
	.align		8
.nv.constant4:
        /*0000*/ 	.dword	__assertfail
	.align		8
        /*0008*/ 	.dword	__unnamed_1
	.align		8
        /*0010*/ 	.dword	__unnamed_2
	.align		8
        /*0018*/ 	.dword	_ZN40_INTERNAL_ea1af8d5_4_k_cu_4e8ba2a7_224284cuda3std3__45__cpo5beginE
	.align		8
        /*0020*/ 	.dword	_ZN40_INTERNAL_ea1af8d5_4_k_cu_4e8ba2a7_224284cuda3std3__45__cpo3endE
	.align		8
        /*0028*/ 	.dword	_ZN40_INTERNAL_ea1af8d5_4_k_cu_4e8ba2a7_224284cuda3std3__45__cpo6cbeginE
	.align		8
        /*0030*/ 	.dword	_ZN40_INTERNAL_ea1af8d5_4_k_cu_4e8ba2a7_224284cuda3std3__45__cpo4cendE
	.align		8
        /*0038*/ 	.dword	_ZN40_INTERNAL_ea1af8d5_4_k_cu_4e8ba2a7_224284cuda3std3__442_GLOBAL__N__ea1af8d5_4_k_cu_4e8ba2a7_224286ignoreE
	.align		8
        /*0040*/ 	.dword	_ZN40_INTERNAL_ea1af8d5_4_k_cu_4e8ba2a7_224284cuda3std3__419piecewise_constructE
	.align		8
        /*0048*/ 	.dword	_ZN40_INTERNAL_ea1af8d5_4_k_cu_4e8ba2a7_224284cuda3std3__48in_placeE
	.align		8
        /*0050*/ 	.dword	_ZN40_INTERNAL_ea1af8d5_4_k_cu_4e8ba2a7_224284cuda3std6ranges3__45__cpo4swapE
	.align		8
        /*0058*/ 	.dword	_ZN40_INTERNAL_ea1af8d5_4_k_cu_4e8ba2a7_224284cuda3std6ranges3__45__cpo9iter_moveE
	.align		8
        /*0060*/ 	.dword	_ZN40_INTERNAL_ea1af8d5_4_k_cu_4e8ba2a7_224284cute7productE
	.align		8
        /*0068*/ 	.dword	_ZN40_INTERNAL_ea1af8d5_4_k_cu_4e8ba2a7_224284cute1_E
	.align		8
        /*0070*/ 	.dword	$str$25
	.align		8
        /*0078*/ 	.dword	$str$26
	.align		8
        /*0080*/ 	.dword	$str$27
	.align		8
        /*0088*/ 	.dword	$str$28


//--------------------- .text._ZN7cutlass13device_kernelINS_4gemm6kernel13GemmUniversalIN4cute5tupleIJiiiiEEENS1_10collective13CollectiveMmaINS1_35MainloopSm100TmaUmmaWarpSpecializedILi17ELi2ELi4ENS5_IJNS4_1CILi4EEENSA_ILi2EEENSA_ILi1EEEEEEEENS5_IJNSA_ILi128EEENSA_ILi64EEESH_EEENS_6half_tENS5_IJlSD_lEEESJ_SK_NS4_8TiledMMAINS4_8MMA_AtomIJNS4_26SM100_MMA_F16BF16_2x1SM_SSISJ_SJ_fLi128ELi64ELNS4_4UMMA5MajorE0ELSP_0ELNSO_7ScaleInE0ELSQ_0EEEEEENS4_6LayoutINS5_IJSD_SD_SD_EEENS5_IJNSA_ILi0EEESV_SV_EEEEENS5_IJNS4_10UnderscoreESY_SY_EEEEENS4_28SM100_TMA_2SM_LOAD_MULTICASTENS4_14ComposedLayoutINS4_7SwizzleILi3ELi4ELi3EEENS4_18smem_ptr_flag_bitsILi16EEENST_INS5_IJNSA_ILi8EEESH_EEENS5_IJSH_SD_EEEEEEEvNS4_8identityES11_S1B_vS1C_EENS_8epilogue10collective18CollectiveEpilogueINS1E_23Sm100TmaWarpSpecializedILi3ELi2ELi16ELb1ELb0EEEJNS5_IJSH_SH_SH_EEENS5_IJNST_ISH_SD_EENST_INS5_IJNSA_ILi16EEESC_EEENS5_IJSD_NSA_ILi32EEEEEEEEEEESJ_SK_SJ_SK_NS1E_6fusion15FusionCallbacksIS1I_NS1R_17LinearCombinationISJ_fSJ_fLNS_15FloatRoundStyleE2EEES1J_S1Q_JEEENS4_5SM1004TMEM4LOAD26SM100_TMEM_LOAD_32dp32b16xENS4_13SM90_TMA_LOADENS12_INS13_ILi1ELi4ELi3EEES16_NST_INS5_IJS17_S1L_EEENS5_IJS1L_SD_EEEEEEENS4_39AutoVectorizingCopyWithAssumedAlignmentILi128EEENS4_14SM90_TMA_STOREES26_S28_S28_EEEvvEEEEvNT_6ParamsE --------------------------
	.section	.text._ZN7cutlass13device_kernelINS_4gemm6kernel13GemmUniversalIN4cute5tupleIJiiiiEEENS1_10collective13CollectiveMmaINS1_35MainloopSm100TmaUmmaWarpSpecializedILi17ELi2ELi4ENS5_IJNS4_1CILi4EEENSA_ILi2EEENSA_ILi1EEEEEEEENS5_IJNSA_ILi128EEENSA_ILi64EEESH_EEENS_6half_tENS5_IJlSD_lEEESJ_SK_NS4_8TiledMMAINS4_8MMA_AtomIJNS4_26SM100_MMA_F16BF16_2x1SM_SSISJ_SJ_fLi128ELi64ELNS4_4UMMA5MajorE0ELSP_0ELNSO_7ScaleInE0ELSQ_0EEEEEENS4_6LayoutINS5_IJSD_SD_SD_EEENS5_IJNSA_ILi0EEESV_SV_EEEEENS5_IJNS4_10UnderscoreESY_SY_EEEEENS4_28SM100_TMA_2SM_LOAD_MULTICASTENS4_14ComposedLayoutINS4_7SwizzleILi3ELi4ELi3EEENS4_18smem_ptr_flag_bitsILi16EEENST_INS5_IJNSA_ILi8EEESH_EEENS5_IJSH_SD_EEEEEEEvNS4_8identityES11_S1B_vS1C_EENS_8epilogue10collective18CollectiveEpilogueINS1E_23Sm100TmaWarpSpecializedILi3ELi2ELi16ELb1ELb0EEEJNS5_IJSH_SH_SH_EEENS5_IJNST_ISH_SD_EENST_INS5_IJNSA_ILi16EEESC_EEENS5_IJSD_NSA_ILi32EEEEEEEEEEESJ_SK_SJ_SK_NS1E_6fusion15FusionCallbacksIS1I_NS1R_17LinearCombinationISJ_fSJ_fLNS_15FloatRoundStyleE2EEES1J_S1Q_JEEENS4_5SM1004TMEM4LOAD26SM100_TMEM_LOAD_32dp32b16xENS4_13SM90_TMA_LOADENS12_INS13_ILi1ELi4ELi3EEES16_NST_INS5_IJS17_S1L_EEENS5_IJS1L_SD_EEEEEEENS4_39AutoVectorizingCopyWithAssumedAlignmentILi128EEENS4_14SM90_TMA_STOREES26_S28_S28_EEEvvEEEEvNT_6ParamsE,"ax",@progbits
	.align	128
.text._ZN7cutlass13device_kernelINS_4gemm6kernel13GemmUniversalIN4cute5tupleIJiiiiEEENS1_10collective13CollectiveMmaINS1_35MainloopSm100TmaUmmaWarpSpecializedILi17ELi2ELi4ENS5_IJNS4_1CILi4EEENSA_ILi2EEENSA_ILi1EEEEEEEENS5_IJNSA_ILi128EEENSA_ILi64EEESH_EEENS_6half_tENS5_IJlSD_lEEESJ_SK_NS4_8TiledMMAINS4_8MMA_AtomIJNS4_26SM100_MMA_F16BF16_2x1SM_SSISJ_SJ_fLi128ELi64ELNS4_4UMMA5MajorE0ELSP_0ELNSO_7ScaleInE0ELSQ_0EEEEEENS4_6LayoutINS5_IJSD_SD_SD_EEENS5_IJNSA_ILi0EEESV_SV_EEEEENS5_IJNS4_10UnderscoreESY_SY_EEEEENS4_28SM100_TMA_2SM_LOAD_MULTICASTENS4_14ComposedLayoutINS4_7SwizzleILi3ELi4ELi3EEENS4_18smem_ptr_flag_bitsILi16EEENST_INS5_IJNSA_ILi8EEESH_EEENS5_IJSH_SD_EEEEEEEvNS4_8identityES11_S1B_vS1C_EENS_8epilogue10collective18CollectiveEpilogueINS1E_23Sm100TmaWarpSpecializedILi3ELi2ELi16ELb1ELb0EEEJNS5_IJSH_SH_SH_EEENS5_IJNST_ISH_SD_EENST_INS5_IJNSA_ILi16EEESC_EEENS5_IJSD_NSA_ILi32EEEEEEEEEEESJ_SK_SJ_SK_NS1E_6fusion15FusionCallbacksIS1I_NS1R_17LinearCombinationISJ_fSJ_fLNS_15FloatRoundStyleE2EEES1J_S1Q_JEEENS4_5SM1004TMEM4LOAD26SM100_TMEM_LOAD_32dp32b16xENS4_13SM90_TMA_LOADENS12_INS13_ILi1ELi4ELi3EEES16_NST_INS5_IJS17_S1L_EEENS5_IJS1L_SD_EEEEEEENS4_39AutoVectorizingCopyWithAssumedAlignmentILi128EEENS4_14SM90_TMA_STOREES26_S28_S28_EEEvvEEEEvNT_6ParamsE:
        .type           _ZN7cutlass13device_kernelINS_4gemm6kernel13GemmUniversalIN4cute5tupleIJiiiiEEENS1_10collective13CollectiveMmaINS1_35MainloopSm100TmaUmmaWarpSpecializedILi17ELi2ELi4ENS5_IJNS4_1CILi4EEENSA_ILi2EEENSA_ILi1EEEEEEEENS5_IJNSA_ILi128EEENSA_ILi64EEESH_EEENS_6half_tENS5_IJlSD_lEEESJ_SK_NS4_8TiledMMAINS4_8MMA_AtomIJNS4_26SM100_MMA_F16BF16_2x1SM_SSISJ_SJ_fLi128ELi64ELNS4_4UMMA5MajorE0ELSP_0ELNSO_7ScaleInE0ELSQ_0EEEEEENS4_6LayoutINS5_IJSD_SD_SD_EEENS5_IJNSA_ILi0EEESV_SV_EEEEENS5_IJNS4_10UnderscoreESY_SY_EEEEENS4_28SM100_TMA_2SM_LOAD_MULTICASTENS4_14ComposedLayoutINS4_7SwizzleILi3ELi4ELi3EEENS4_18smem_ptr_flag_bitsILi16EEENST_INS5_IJNSA_ILi8EEESH_EEENS5_IJSH_SD_EEEEEEEvNS4_8identityES11_S1B_vS1C_EENS_8epilogue10collective18CollectiveEpilogueINS1E_23Sm100TmaWarpSpecializedILi3ELi2ELi16ELb1ELb0EEEJNS5_IJSH_SH_SH_EEENS5_IJNST_ISH_SD_EENST_INS5_IJNSA_ILi16EEESC_EEENS5_IJSD_NSA_ILi32EEEEEEEEEEESJ_SK_SJ_SK_NS1E_6fusion15FusionCallbacksIS1I_NS1R_17LinearCombinationISJ_fSJ_fLNS_15FloatRoundStyleE2EEES1J_S1Q_JEEENS4_5SM1004TMEM4LOAD26SM100_TMEM_LOAD_32dp32b16xENS4_13SM90_TMA_LOADENS12_INS13_ILi1ELi4ELi3EEES16_NST_INS5_IJS17_S1L_EEENS5_IJS1L_SD_EEEEEEENS4_39AutoVectorizingCopyWithAssumedAlignmentILi128EEENS4_14SM90_TMA_STOREES26_S28_S28_EEEvvEEEEvNT_6ParamsE,@function
        .size           _ZN7cutlass13device_kernelINS_4gemm6kernel13GemmUniversalIN4cute5tupleIJiiiiEEENS1_10collective13CollectiveMmaINS1_35MainloopSm100TmaUmmaWarpSpecializedILi17ELi2ELi4ENS5_IJNS4_1CILi4EEENSA_ILi2EEENSA_ILi1EEEEEEEENS5_IJNSA_ILi128EEENSA_ILi64EEESH_EEENS_6half_tENS5_IJlSD_lEEESJ_SK_NS4_8TiledMMAINS4_8MMA_AtomIJNS4_26SM100_MMA_F16BF16_2x1SM_SSISJ_SJ_fLi128ELi64ELNS4_4UMMA5MajorE0ELSP_0ELNSO_7ScaleInE0ELSQ_0EEEEEENS4_6LayoutINS5_IJSD_SD_SD_EEENS5_IJNSA_ILi0EEESV_SV_EEEEENS5_IJNS4_10UnderscoreESY_SY_EEEEENS4_28SM100_TMA_2SM_LOAD_MULTICASTENS4_14ComposedLayoutINS4_7SwizzleILi3ELi4ELi3EEENS4_18smem_ptr_flag_bitsILi16EEENST_INS5_IJNSA_ILi8EEESH_EEENS5_IJSH_SD_EEEEEEEvNS4_8identityES11_S1B_vS1C_EENS_8epilogue10collective18CollectiveEpilogueINS1E_23Sm100TmaWarpSpecializedILi3ELi2ELi16ELb1ELb0EEEJNS5_IJSH_SH_SH_EEENS5_IJNST_ISH_SD_EENST_INS5_IJNSA_ILi16EEESC_EEENS5_IJSD_NSA_ILi32EEEEEEEEEEESJ_SK_SJ_SK_NS1E_6fusion15FusionCallbacksIS1I_NS1R_17LinearCombinationISJ_fSJ_fLNS_15FloatRoundStyleE2EEES1J_S1Q_JEEENS4_5SM1004TMEM4LOAD26SM100_TMEM_LOAD_32dp32b16xENS4_13SM90_TMA_LOADENS12_INS13_ILi1ELi4ELi3EEES16_NST_INS5_IJS17_S1L_EEENS5_IJS1L_SD_EEEEEEENS4_39AutoVectorizingCopyWithAssumedAlignmentILi128EEENS4_14SM90_TMA_STOREES26_S28_S28_EEEvvEEEEvNT_6ParamsE,(.L_x_215 - _ZN7cutlass13device_kernelINS_4gemm6kernel13GemmUniversalIN4cute5tupleIJiiiiEEENS1_10collective13CollectiveMmaINS1_35MainloopSm100TmaUmmaWarpSpecializedILi17ELi2ELi4ENS5_IJNS4_1CILi4EEENSA_ILi2EEENSA_ILi1EEEEEEEENS5_IJNSA_ILi128EEENSA_ILi64EEESH_EEENS_6half_tENS5_IJlSD_lEEESJ_SK_NS4_8TiledMMAINS4_8MMA_AtomIJNS4_26SM100_MMA_F16BF16_2x1SM_SSISJ_SJ_fLi128ELi64ELNS4_4UMMA5MajorE0ELSP_0ELNSO_7ScaleInE0ELSQ_0EEEEEENS4_6LayoutINS5_IJSD_SD_SD_EEENS5_IJNSA_ILi0EEESV_SV_EEEEENS5_IJNS4_10UnderscoreESY_SY_EEEEENS4_28SM100_TMA_2SM_LOAD_MULTICASTENS4_14ComposedLayoutINS4_7SwizzleILi3ELi4ELi3EEENS4_18smem_ptr_flag_bitsILi16EEENST_INS5_IJNSA_ILi8EEESH_EEENS5_IJSH_SD_EEEEEEEvNS4_8identityES11_S1B_vS1C_EENS_8epilogue10collective18CollectiveEpilogueINS1E_23Sm100TmaWarpSpecializedILi3ELi2ELi16ELb1ELb0EEEJNS5_IJSH_SH_SH_EEENS5_IJNST_ISH_SD_EENST_INS5_IJNSA_ILi16EEESC_EEENS5_IJSD_NSA_ILi32EEEEEEEEEEESJ_SK_SJ_SK_NS1E_6fusion15FusionCallbacksIS1I_NS1R_17LinearCombinationISJ_fSJ_fLNS_15FloatRoundStyleE2EEES1J_S1Q_JEEENS4_5SM1004TMEM4LOAD26SM100_TMEM_LOAD_32dp32b16xENS4_13SM90_TMA_LOADENS12_INS13_ILi1ELi4ELi3EEES16_NST_INS5_IJS17_S1L_EEENS5_IJS1L_SD_EEEEEEENS4_39AutoVectorizingCopyWithAssumedAlignmentILi128EEENS4_14SM90_TMA_STOREES26_S28_S28_EEEvvEEEEvNT_6ParamsE)
        .other          _ZN7cutlass13device_kernelINS_4gemm6kernel13GemmUniversalIN4cute5tupleIJiiiiEEENS1_10collective13CollectiveMmaINS1_35MainloopSm100TmaUmmaWarpSpecializedILi17ELi2ELi4ENS5_IJNS4_1CILi4EEENSA_ILi2EEENSA_ILi1EEEEEEEENS5_IJNSA_ILi128EEENSA_ILi64EEESH_EEENS_6half_tENS5_IJlSD_lEEESJ_SK_NS4_8TiledMMAINS4_8MMA_AtomIJNS4_26SM100_MMA_F16BF16_2x1SM_SSISJ_SJ_fLi128ELi64ELNS4_4UMMA5MajorE0ELSP_0ELNSO_7ScaleInE0ELSQ_0EEEEEENS4_6LayoutINS5_IJSD_SD_SD_EEENS5_IJNSA_ILi0EEESV_SV_EEEEENS5_IJNS4_10UnderscoreESY_SY_EEEEENS4_28SM100_TMA_2SM_LOAD_MULTICASTENS4_14ComposedLayoutINS4_7SwizzleILi3ELi4ELi3EEENS4_18smem_ptr_flag_bitsILi16EEENST_INS5_IJNSA_ILi8EEESH_EEENS5_IJSH_SD_EEEEEEEvNS4_8identityES11_S1B_vS1C_EENS_8epilogue10collective18CollectiveEpilogueINS1E_23Sm100TmaWarpSpecializedILi3ELi2ELi16ELb1ELb0EEEJNS5_IJSH_SH_SH_EEENS5_IJNST_ISH_SD_EENST_INS5_IJNSA_ILi16EEESC_EEENS5_IJSD_NSA_ILi32EEEEEEEEEEESJ_SK_SJ_SK_NS1E_6fusion15FusionCallbacksIS1I_NS1R_17LinearCombinationISJ_fSJ_fLNS_15FloatRoundStyleE2EEES1J_S1Q_JEEENS4_5SM1004TMEM4LOAD26SM100_TMEM_LOAD_32dp32b16xENS4_13SM90_TMA_LOADENS12_INS13_ILi1ELi4ELi3EEES16_NST_INS5_IJS17_S1L_EEENS5_IJS1L_SD_EEEEEEENS4_39AutoVectorizingCopyWithAssumedAlignmentILi128EEENS4_14SM90_TMA_STOREES26_S28_S28_EEEvvEEEEvNT_6ParamsE,@"STO_CUDA_ENTRY STV_DEFAULT"
_ZN7cutlass13device_kernelINS_4gemm6kernel13GemmUniversalIN4cute5tupleIJiiiiEEENS1_10collective13CollectiveMmaINS1_35MainloopSm100TmaUmmaWarpSpecializedILi17ELi2ELi4ENS5_IJNS4_1CILi4EEENSA_ILi2EEENSA_ILi1EEEEEEEENS5_IJNSA_ILi128EEENSA_ILi64EEESH_EEENS_6half_tENS5_IJlSD_lEEESJ_SK_NS4_8TiledMMAINS4_8MMA_AtomIJNS4_26SM100_MMA_F16BF16_2x1SM_SSISJ_SJ_fLi128ELi64ELNS4_4UMMA5MajorE0ELSP_0ELNSO_7ScaleInE0ELSQ_0EEEEEENS4_6LayoutINS5_IJSD_SD_SD_EEENS5_IJNSA_ILi0EEESV_SV_EEEEENS5_IJNS4_10UnderscoreESY_SY_EEEEENS4_28SM100_TMA_2SM_LOAD_MULTICASTENS4_14ComposedLayoutINS4_7SwizzleILi3ELi4ELi3EEENS4_18smem_ptr_flag_bitsILi16EEENST_INS5_IJNSA_ILi8EEESH_EEENS5_IJSH_SD_EEEEEEEvNS4_8identityES11_S1B_vS1C_EENS_8epilogue10collective18CollectiveEpilogueINS1E_23Sm100TmaWarpSpecializedILi3ELi2ELi16ELb1ELb0EEEJNS5_IJSH_SH_SH_EEENS5_IJNST_ISH_SD_EENST_INS5_IJNSA_ILi16EEESC_EEENS5_IJSD_NSA_ILi32EEEEEEEEEEESJ_SK_SJ_SK_NS1E_6fusion15FusionCallbacksIS1I_NS1R_17LinearCombinationISJ_fSJ_fLNS_15FloatRoundStyleE2EEES1J_S1Q_JEEENS4_5SM1004TMEM4LOAD26SM100_TMEM_LOAD_32dp32b16xENS4_13SM90_TMA_LOADENS12_INS13_ILi1ELi4ELi3EEES16_NST_INS5_IJS17_S1L_EEENS5_IJS1L_SD_EEEEEEENS4_39AutoVectorizingCopyWithAssumedAlignmentILi128EEENS4_14SM90_TMA_STOREES26_S28_S28_EEEvvEEEEvNT_6ParamsE:
[----:B------:R-:W1:Y:S01]  /*0000*/  LDC R1, c[0x0][0x37c] ;  /* 0x0000df00ff017b82 */ /* 0x000e620000000800 */
[----:B------:R-:W2:Y:S01]  /*0010*/  S2R R59, SR_TID.X ;  /* 0x00000000003b7919 */ /* 0x000ea20000002100 */
[----:B------:R-:W3:Y:S06]  /*0020*/  LDCU.64 UR8, c[0x0][0x890] ;  /* 0x00011200ff0877ac */ /* 0x000eec0008000a00 */
[----:B------:R-:W4:Y:S01]  /*0030*/  S2UR UR55, SR_CgaCtaId ;  /* 0x00000000003779c3 */ /* 0x000f220000008800 */
[----:B------:R-:W-:Y:S02]  /*0040*/  PRMT R50, RZ, 0x7610, R50 ;  /* 0x00007610ff327816 */ /* 0x000fe40000000032 */
[----:B------:R-:W-:-:S02]  /*0050*/  ELECT P0, URZ, PT ;  /* 0x0000000000ff782f */ /* 0x000fc40003800000 */
[----:B---3--:R-:W-:-:S04]  /*0060*/  ISETP.NE.U32.AND P1, PT, RZ, UR8, PT ;  /* 0x00000008ff007c0c */ /* 0x008fc8000bf25070 */
[----:B------:R-:W-:Y:S01]  /*0070*/  ISETP.NE.AND.EX P2, PT, RZ, UR9, PT, P1 ;  /* 0x00000009ff007c0c */ /* 0x000fe2000bf45310 */
[----:B----4-:R-:W-:Y:S02]  /*0080*/  ULOP3.LUT UR46, UR55, 0x1, URZ, 0xc0, !UPT ;  /* 0x00000001372e7892 */ /* 0x010fe4000f8ec0ff */
[----:B------:R-:W-:Y:S01]  /*0090*/  ULOP3.LUT UR45, UR55, 0x1, URZ, 0x3c, !UPT ;  /* 0x00000001372d7892 */ /* 0x000fe2000f8e3cff */
[----:B--2---:R-:W-:-:S05]  /*00a0*/  SHF.R.U32.HI R51, RZ, 0x5, R59 ;  /* 0x00000005ff337819 */ /* 0x004fca000001163b */
[----:B------:R-:W2:Y:S02]  /*00b0*/  SHFL.IDX PT, R0, R51, RZ, 0x1f ;  /* 0x00001fff33007589 */ /* 0x000ea400000e0000 */
[----:B--2---:R-:W-:Y:S02]  /*00c0*/  R2UR UR22, R0 ;  /* 0x00000000001672ca */ /* 0x004fe400000e0000 */
[----:B-1----:R-:W-:Y:S05]  /*00d0*/  @P2 BRA `(.L_x_0) ;  /* 0x0000000000302947 */ /* 0x002fea0003800000 */
[----:B------:R-:W1:Y:S02]  /*00e0*/  LDCU.64 UR4, c[0x0][0x888] ;  /* 0x00011100ff0477ac */ /* 0x000e640008000a00 */
[----:B-1----:R-:W-:-:S04]  /*00f0*/  UISETP.NE.U32.AND UP0, UPT, UR4, URZ, UPT ;  /* 0x000000ff0400728c */ /* 0x002fc8000bf05070 */
[----:B------:R-:W-:-:S09]  /*0100*/  UISETP.NE.AND.EX UP0, UPT, UR5, URZ, UPT, UP0 ;  /* 0x000000ff0500728c */ /* 0x000fd2000bf05300 */
[----:B------:R-:W-:Y:S05]  /*0110*/  BRA.U !UP0, `(.L_x_1) ;  /* 0x0000000108147547 */ /* 0x000fea000b800000 */
[----:B------:R-:W1:Y:S01]  /*0120*/  LDC.64 R26, c[0x0][0x888] ;  /* 0x00022200ff1a7b82 */ /* 0x000e620000000a00 */
[----:B------:R-:W1:Y:S02]  /*0130*/  LDCU.64 UR4, c[0x0][0x358] ;  /* 0x00006b00ff0477ac */ /* 0x000e640008000a00 */
[----:B-1----:R1:W5:Y:S01]  /*0140*/  LDG.E R26, desc[UR4][R26.64] ;  /* 0x000000041a1a7981 */ /* 0x002362000c1e1900 */
[----:B------:R-:W-:Y:S01]  /*0150*/  HFMA2 R50, -RZ, RZ, 0, 5.9604644775390625e-08 ;  /* 0x00000001ff327431 */ /* 0x000fe200000001ff */
[----:B------:R-:W-:Y:S05]  /*0160*/  BRA `(.L_x_0) ;  /* 0x00000000000c7947 */ /* 0x000fea0003800000 */
.L_x_1:
[----:B------:R-:W1:Y:S01]  /*0170*/  LDCU UR4, c[0x0][0x880] ;  /* 0x00011000ff0477ac */ /* 0x000e620008000800 */
[----:B------:R-:W-:Y:S01]  /*0180*/  HFMA2 R50, -RZ, RZ, 0, 5.9604644775390625e-08 ;  /* 0x00000001ff327431 */ /* 0x000fe200000001ff */
[----:B-1----:R-:W-:-:S07]  /*0190*/  MOV R26, UR4 ;  /* 0x00000004001a7c02 */ /* 0x002fce0008000f00 */
.L_x_0:
[----:B------:R-:W2:Y:S02]  /*01a0*/  LDCU.64 UR4, c[0x0][0x8b0] ;  /* 0x00011600ff0477ac */ /* 0x000ea40008000a00 */
[----:B--2---:R-:W-:-:S04]  /*01b0*/  UISETP.NE.U32.AND UP0, UPT, UR4, URZ, UPT ;  /* 0x000000ff0400728c */ /* 0x004fc8000bf05070 */
[----:B------:R-:W-:-:S09]  /*01c0*/  UISETP.NE.AND.EX UP0, UPT, UR5, URZ, UPT, UP0 ;  /* 0x000000ff0500728c */ /* 0x000fd2000bf05300 */
[----:B------:R-:W-:Y:S05]  /*01d0*/  BRA.U UP0, `(.L_x_2) ;  /* 0x0000000100287547 */ /* 0x000fea000b800000 */
[----:B------:R-:W2:Y:S02]  /*01e0*/  LDCU.64 UR4, c[0x0][0x8a8] ;  /* 0x00011500ff0477ac */ /* 0x000ea40008000a00 */
[----:B--2---:R-:W-:-:S04]  /*01f0*/  UISETP.NE.U32.AND UP0, UPT, UR4, URZ, UPT ;  /* 0x000000ff0400728c */ /* 0x004fc8000bf05070 */
[----:B------:R-:W-:-:S09]  /*0200*/  UISETP.NE.AND.EX UP0, UPT, UR5, URZ, UPT, UP0 ;  /* 0x000000ff0500728c */ /* 0x000fd2000bf05300 */
[----:B------:R-:W-:Y:S05]  /*0210*/  BRA.U !UP0, `(.L_x_3) ;  /* 0x0000000108107547 */ /* 0x000fea000b800000 */
[----:B------:R-:W2:Y:S01]  /*0220*/  LDC.64 R24, c[0x0][0x8a8] ;  /* 0x00022a00ff187b82 */ /* 0x000ea20000000a00 */
[----:B------:R-:W2:Y:S02]  /*0230*/  LDCU.64 UR4, c[0x0][0x358] ;  /* 0x00006b00ff0477ac */ /* 0x000ea40008000a00 */
[----:B--2---:R2:W5:Y:S01]  /*0240*/  LDG.E R24, desc[UR4][R24.64] ;  /* 0x0000000418187981 */ /* 0x004562000c1e1900 */
[----:B------:R-:W-:Y:S05]  /*0250*/  BRA `(.L_x_2) ;  /* 0x0000000000087947 */ /* 0x000fea0003800000 */
.L_x_3:
[----:B------:R-:W2:Y:S02]  /*0260*/  LDCU UR4, c[0x0][0x8a0] ;  /* 0x00011400ff0477ac */ /* 0x000ea40008000800 */
[----:B--2---:R-:W-:Y:S02]  /*0270*/  MOV R24, UR4 ;  /* 0x0000000400187c02 */ /* 0x004fe40008000f00 */
.L_x_2:
[----:B------:R-:W-:Y:S01]  /*0280*/  IMAD.U32 R0, RZ, RZ, UR22 ;  /* 0x00000016ff007e24 */ /* 0x000fe2000f8e00ff */
[----:B------:R-:W-:Y:S04]  /*0290*/  BSSY.RECONVERGENT B0, `(.L_x_4) ;  /* 0x000000c000007945 */ /* 0x000fe80003800200 */
[C---:B------:R-:W-:Y:S02]  /*02a0*/  ISETP.NE.OR P3, PT, R0.reuse, 0x1, !P0 ;  /* 0x000000010000780c */ /* 0x040fe40004765670 */
[----:B------:R-:W-:-:S11]  /*02b0*/  ISETP.NE.OR P2, PT, R0, 0x3, !P0 ;  /* 0x000000030000780c */ /* 0x000fd60004745670 */
[----:B------:R-:W-:Y:S05]  /*02c0*/  @P3 BRA `(.L_x_5) ;  /* 0x0000000000203947 */ /* 0x000fea0003800000 */
[----:B------:R-:W3:Y:S02]  /*02d0*/  LDCU.64 UR4, c[0x0][0x348] ;  /* 0x00006900ff0477ac */ /* 0x000ee40008000a00 */
[----:B---3--:R-:W-:Y:S02]  /*02e0*/  UIADD3 UR6, UP1, UPT, UR4, 0x80, URZ ;  /* 0x0000008004067890 */ /* 0x008fe4000ff3e0ff */
[----:B------:R-:W-:Y:S02]  /*02f0*/  UIADD3 UR4, UP0, UPT, UR4, 0x180, URZ ;  /* 0x0000018004047890 */ /* 0x000fe4000ff1e0ff */
[----:B------:R-:W-:Y:S02]  /*0300*/  UIADD3.X UR7, UPT, UPT, URZ, UR5, URZ, UP1, !UPT ;  /* 0x00000005ff077290 */ /* 0x000fe40008ffe4ff */
[----:B------:R-:W-:-:S07]  /*0310*/  UIADD3.X UR5, UPT, UPT, URZ, UR5, URZ, UP0, !UPT ;  /* 0x00000005ff057290 */ /* 0x000fce00087fe4ff */
[----:B------:R3:W-:Y:S02]  /*0320*/  UTMACCTL.PF [UR6] ;  /* 0x00000000060079b9 */ /* 0x0007e40008040000 */
[----:B------:R3:W-:Y:S02]  /*0330*/  UTMACCTL.PF [UR4] ;  /* 0x00000000040079b9 */ /* 0x0007e40008040000 */
[----:B---3--:R-:W-:Y:S01]  /*0340*/  NOP ;  /* 0x0000000000007918 */ /* 0x008fe20000000000 */
.L_x_5:
[----:B------:R-:W-:Y:S05]  /*0350*/  BSYNC.RECONVERGENT B0 ;  /* 0x0000000000007941 */ /* 0x000fea0003800200 */
.L_x_4:
[----:B------:R-:W-:Y:S04]  /*0360*/  BSSY.RECONVERGENT B0, `(.L_x_6) ;  /* 0x000000a000007945 */ /* 0x000fe80003800200 */
        /* <DEDUP_REMOVED lines=9> */
.L_x_7:
[----:B------:R-:W-:Y:S05]  /*0400*/  BSYNC.RECONVERGENT B0 ;  /* 0x0000000000007941 */ /* 0x000fea0003800200 */
.L_x_6:
[----:B------:R-:W3:Y:S01]  /*0410*/  LDCU.64 UR4, c[0x0][0x888] ;  /* 0x00011100ff0477ac */ /* 0x000ee20008000a00 */
[----:B------:R-:W-:Y:S01]  /*0420*/  ISETP.NE.AND.EX P1, PT, RZ, UR9, PT, P1 ;  /* 0x00000009ff007c0c */ /* 0x000fe2000bf25310 */
[----:B------:R-:W-:Y:S01]  /*0430*/  UPLOP3.LUT UP5, UPT, UPT, UPT, UPT, 0x80, 0x8 ;  /* 0x000000000008789c */ /* 0x000fe20003faf070 */
[----:B---3--:R-:W-:-:S04]  /*0440*/  ISETP.NE.U32.AND P2, PT, RZ, UR4, PT ;  /* 0x00000004ff007c0c */ /* 0x008fc8000bf45070 */
[----:B------:R-:W-:-:S13]  /*0450*/  ISETP.NE.AND.EX P2, PT, RZ, UR5, PT, P2 ;  /* 0x00000005ff007c0c */ /* 0x000fda000bf45320 */
[----:B------:R-:W-:Y:S05]  /*0460*/  @P2 BRA P1, `(.L_x_8) ;  /* 0x0000000000282947 */ /* 0x000fea0000800000 */
[----:B------:R-:W-:Y:S01]  /*0470*/  UISETP.NE.U32.AND UP0, UPT, UR8, URZ, UPT ;  /* 0x000000ff0800728c */ /* 0x000fe2000bf05070 */
[----:B-----5:R-:W-:Y:S01]  /*0480*/  FSETP.NEU.AND P1, PT, R26, RZ, PT ;  /* 0x000000ff1a00720b */ /* 0x020fe20003f2d000 */
[----:B------:R-:W-:Y:S02]  /*0490*/  UISETP.NE.U32.AND UP2, UPT, UR4, URZ, UPT ;  /* 0x000000ff0400728c */ /* 0x000fe4000bf45070 */
[----:B------:R-:W-:Y:S02]  /*04a0*/  UISETP.NE.AND.EX UP1, UPT, UR9, URZ, UPT, UP0 ;  /* 0x000000ff0900728c */ /* 0x000fe4000bf25300 */
[----:B------:R-:W-:-:S04]  /*04b0*/  UISETP.NE.AND.EX UP0, UPT, UR5, URZ, UPT, UP2 ;  /* 0x000000ff0500728c */ /* 0x000fc8000bf05320 */
[----:B------:R-:W-:-:S04]  /*04c0*/  USEL UR4, URZ, 0xffffffff, UP0 ;  /* 0xffffffffff047887 */ /* 0x000fc80008000000 */
[----:B------:R-:W-:Y:S01]  /*04d0*/  VOTEU.ANY UP0, P1 ;  /* 0x0000000000ff7886 */ /* 0x000fe20000800100 */
[----:B------:R-:W-:-:S04]  /*04e0*/  @!UP1 USEL UR4, URZ, 0xffffffff, UP0 ;  /* 0xffffffffff049887 */ /* 0x000fc80008000000 */
[----:B------:R-:W-:-:S04]  /*04f0*/  ULOP3.LUT UR4, UR4, 0x1, URZ, 0xc0, !UPT ;  /* 0x0000000104047892 */ /* 0x000fc8000f8ec0ff */
[----:B------:R-:W-:-:S11]  /*0500*/  UISETP.NE.U32.AND UP5, UPT, UR4, 0x1, UPT ;  /* 0x000000010400788c */ /* 0x000fd6000bfa5070 */
.L_x_8:
[----:B------:R-:W3:Y:S01]  /*0510*/  SHFL.IDX PT, R0, R51, RZ, 0x1f ;  /* 0x00001fff33007589 */ /* 0x000ee200000e0000 */
[----:B------:R-:W-:-:S04]  /*0520*/  UISETP.NE.AND UP0, UPT, UR22, 0x2, UPT ;  /* 0x000000021600788c */ /* 0x000fc8000bf05270 */
[----:B------:R-:W-:Y:S02]  /*0530*/  UISETP.EQ.AND UP1, UPT, UR46, URZ, !UP0 ;  /* 0x000000ff2e00728c */ /* 0x000fe4000c722270 */
[----:B------:R-:W-:-:S04]  /*0540*/  USEL UR40, URZ, 0x1, UP0 ;  /* 0x00000001ff287887 */ /* 0x000fc80008000000 */
[----:B------:R-:W-:Y:S02]  /*0550*/  PLOP3.LUT P3, PT, P0, PT, UP1, 0x80, 0x8 ;  /* 0x000000000008781c */ /* 0x000fe4000076f018 */
[----:B---3--:R-:W-:-:S13]  /*0560*/  ISETP.NE.AND P1, PT, R0, RZ, PT ;  /* 0x000000ff0000720c */ /* 0x008fda0003f25270 */
[----:B------:R-:W-:Y:S05]  /*0570*/  @P1 BRA `(.L_x_9) ;  /* 0x0000000000c81947 */ /* 0x000fea0003800000 */
[----:B------:R-:W-:Y:S01]  /*0580*/  ELECT P1, URZ, PT ;  /* 0x0000000000ff782f */ /* 0x000fe20003820000 */
[----:B------:R-:W-:-:S12]  /*0590*/  BSSY.RECONVERGENT B0, `(.L_x_9) ;  /* 0x0000030000007945 */ /* 0x000fd80003800200 */
[----:B------:R-:W-:Y:S05]  /*05a0*/  @!P1 BRA `(.L_x_10) ;  /* 0x0000000000b89947 */ /* 0x000fea0003800000 */
[----:B------:R-:W-:Y:S01]  /*05b0*/  UMOV UR4, 0x400 ;  /* 0x0000040000047882 */ /* 0x000fe20000000000 */
[----:B------:R-:W-:Y:S01]  /*05c0*/  UMOV UR8, 0x1 ;  /* 0x0000000100087882 */ /* 0x000fe20000000000 */
[----:B------:R-:W-:Y:S01]  /*05d0*/  UMOV UR6, 0x3 ;  /* 0x0000000300067882 */ /* 0x000fe20000000000 */
[----:B------:R-:W-:Y:S02]  /*05e0*/  ULEA UR4, UR55, UR4, 0x18 ;  /* 0x0000000437047291 */ /* 0x000fe4000f8ec0ff */
[----:B------:R-:W-:-:S04]  /*05f0*/  UIADD3 UR8, UPT, UPT, -UR8, 0x100000, URZ ;  /* 0x0010000008087890 */ /* 0x000fc8000fffe1ff */
[----:B------:R-:W-:Y:S02]  /*0600*/  USHF.L.U32 UR9, UR8, 0xb, URZ ;  /* 0x0000000b08097899 */ /* 0x000fe400080006ff */
[----:B------:R-:W-:Y:S02]  /*0610*/  USHF.L.U32 UR8, UR8, 0x1, URZ ;  /* 0x0000000108087899 */ /* 0x000fe400080006ff */
[----:B------:R-:W-:-:S04]  /*0620*/  UIADD3 UR6, UPT, UPT, -UR6, 0x100000, URZ ;  /* 0x0010000006067890 */ /* 0x000fc8000fffe1ff */
[----:B------:R-:W-:Y:S02]  /*0630*/  USHF.L.U32 UR7, UR6, 0xb, URZ ;  /* 0x0000000b06077899 */ /* 0x000fe400080006ff */
[----:B------:R-:W-:Y:S01]  /*0640*/  USHF.L.U32 UR6, UR6, 0x1, URZ ;  /* 0x0000000106067899 */ /* 0x000fe200080006ff */
[----:B------:R-:W3:Y:S03]  /*0650*/  FENCE.VIEW.ASYNC.S ;  /* 0x00000000000073c6 */ /* 0x000ee60000000000 */
[----:B---3--:R3:W4:Y:S08]  /*0660*/  SYNCS.EXCH.64 URZ, [UR4], UR8 ;  /* 0x0000000804ff75b2 */ /* 0x0087300008000100 */
[----:B------:R3:W1:Y:S01]  /*0670*/  SYNCS.EXCH.64 URZ, [UR4+0x88], UR6 ;  /* 0x0000880604ff75b2 */ /* 0x0006620008000100 */
        /* <DEDUP_REMOVED lines=31> */
[----:B------:R3:W1:Y:S02]  /*0870*/  SYNCS.EXCH.64 URZ, [UR4+0x108], UR6 ;  /* 0x0001080604ff75b2 */ /* 0x0006640008000100 */
[----:B---34-:R-:W-:Y:S01]  /*0880*/  NOP ;  /* 0x0000000000007918 */ /* 0x018fe20000000000 */
.L_x_10:
[----:B------:R-:W-:Y:S05]  /*0890*/  BSYNC.RECONVERGENT B0 ;  /* 0x0000000000007941 */ /* 0x000fea0003800200 */
.L_x_9:
[----:B------:R-:W3:Y:S01]  /*08a0*/  SHFL.IDX PT, R0, R51, RZ, 0x1f ;  /* 0x00001fff33007589 */ /* 0x000ee200000e0000 */
[----:B------:R-:W-:Y:S01]  /*08b0*/  NOP ;  /* 0x0000000000007918 */ /* 0x000fe20000000000 */
[----:B---3--:R-:W-:-:S13]  /*08c0*/  ISETP.NE.AND P1, PT, R0, 0x1, PT ;  /* 0x000000010000780c */ /* 0x008fda0003f25270 */
[----:B------:R-:W-:Y:S05]  /*08d0*/  @P1 BRA `(.L_x_11) ;  /* 0x00000000004c1947 */ /* 0x000fea0003800000 */
        /* <DEDUP_REMOVED lines=10> */
[----:B------:R-:W-:Y:S01]  /*0980*/  ELECT P1, URZ, PT ;  /* 0x0000000000ff782f */ /* 0x000fe20003820000 */
[----:B------:R-:W3:Y:S02]  /*0990*/  FENCE.VIEW.ASYNC.S ;  /* 0x00000000000073c6 */ /* 0x000ee40000000000 */
[----:B---3--:R3:W4:Y:S08]  /*09a0*/  SYNCS.EXCH.64 URZ, [UR4+0x110], UR8 ;  /* 0x0001100804ff75b2 */ /* 0x0087300008000100 */
[----:B------:R3:W1:Y:S01]  /*09b0*/  SYNCS.EXCH.64 URZ, [UR4+0x128], UR6 ;  /* 0x0001280604ff75b2 */ /* 0x0006620008000100 */
[----:B------:R3:W1:Y:S01]  /*09c0*/  SYNCS.EXCH.64 URZ, [UR4+0x118], UR8 ;  /* 0x0001180804ff75b2 */ /* 0x0006620008000100 */
[----:B------:R3:W1:Y:S01]  /*09d0*/  SYNCS.EXCH.64 URZ, [UR4+0x130], UR6 ;  /* 0x0001300604ff75b2 */ /* 0x0006620008000100 */
[----:B------:R3:W1:Y:S01]  /*09e0*/  SYNCS.EXCH.64 URZ, [UR4+0x120], UR8 ;  /* 0x0001200804ff75b2 */ /* 0x0006620008000100 */
[----:B------:R3:W1:Y:S01]  /*09f0*/  SYNCS.EXCH.64 URZ, [UR4+0x138], UR6 ;  /* 0x0001380604ff75b2 */ /* 0x0006620008000100 */
[----:B------:R-:W-:Y:S01]  /*0a00*/  NOP ;  /* 0x0000000000007918 */ /* 0x000fe20000000000 */
.L_x_11:
[----:B------:R-:W2:Y:S01]  /*0a10*/  SHFL.IDX PT, R0, R51, RZ, 0x1f ;  /* 0x00001fff33007589 */ /* 0x000ea200000e0000 */
[----:B------:R-:W-:Y:S01]  /*0a20*/  NOP ;  /* 0x0000000000007918 */ /* 0x000fe20000000000 */
[----:B--2---:R-:W-:-:S13]  /*0a30*/  ISETP.NE.AND P1, PT, R0, 0x3, PT ;  /* 0x000000030000780c */ /* 0x004fda0003f25270 */
[----:B------:R-:W-:Y:S05]  /*0a40*/  @P1 BRA `(.L_x_12) ;  /* 0x00000000002c1947 */ /* 0x000fea0003800000 */
[----:B---3--:R-:W-:Y:S01]  /*0a50*/  UMOV UR6, 0x400 ;  /* 0x0000040000067882 */ /* 0x008fe20000000000 */
[----:B------:R-:W-:Y:S01]  /*0a60*/  UMOV UR4, 0x20 ;  /* 0x0000002000047882 */ /* 0x000fe20000000000 */
[----:B------:R-:W-:Y:S02]  /*0a70*/  ULEA UR6, UR55, UR6, 0x18 ;  /* 0x0000000637067291 */ /* 0x000fe4000f8ec0ff */
[----:B------:R-:W-:-:S04]  /*0a80*/  UIADD3 UR4, UPT, UPT, -UR4, 0x100000, URZ ;  /* 0x0010000004047890 */ /* 0x000fc8000fffe1ff */
[----:B------:R-:W-:Y:S02]  /*0a90*/  USHF.L.U32 UR5, UR4, 0xb, URZ ;  /* 0x0000000b04057899 */ /* 0x000fe400080006ff */
[----:B------:R-:W-:Y:S01]  /*0aa0*/  USHF.L.U32 UR4, UR4, 0x1, URZ ;  /* 0x0000000104047899 */ /* 0x000fe200080006ff */
[----:B------:R-:W-:Y:S01]  /*0ab0*/  ELECT P1, URZ, PT ;  /* 0x0000000000ff782f */ /* 0x000fe20003820000 */
[----:B------:R-:W2:Y:S10]  /*0ac0*/  FENCE.VIEW.ASYNC.S ;  /* 0x00000000000073c6 */ /* 0x000eb40000000000 */
[----:B--2---:R2:W3:Y:S01]  /*0ad0*/  SYNCS.EXCH.64 URZ, [UR6+0x140], UR4 ;  /* 0x0001400406ff75b2 */ /* 0x0044e20008000100 */
[----:B------:R2:W1:Y:S01]  /*0ae0*/  SYNCS.EXCH.64 URZ, [UR6+0x148], UR4 ;  /* 0x0001480406ff75b2 */ /* 0x0004620008000100 */
[----:B------:R-:W-:Y:S01]  /*0af0*/  NOP ;  /* 0x0000000000007918 */ /* 0x000fe20000000000 */
.L_x_12:
[----:B------:R-:W4:Y:S01]  /*0b00*/  SHFL.IDX PT, R0, R51, RZ, 0x1f ;  /* 0x00001fff33007589 */ /* 0x000f2200000e0000 */
[----:B------:R-:W-:Y:S01]  /*0b10*/  NOP ;  /* 0x0000000000007918 */ /* 0x000fe20000000000 */
[----:B----4-:R-:W-:-:S13]  /*0b20*/  ISETP.NE.AND P1, PT, R0, 0x4, PT ;  /* 0x000000040000780c */ /* 0x010fda0003f25270 */
[----:B------:R-:W-:Y:S05]  /*0b30*/  @P1 BRA `(.L_x_13) ;  /* 0x0000000000481947 */ /* 0x000fea0003800000 */
[----:B--23--:R-:W-:Y:S01]  /*0b40*/  UMOV UR4, 0x720 ;  /* 0x0000072000047882 */ /* 0x00cfe20000000000 */
[----:B------:R-:W-:Y:S01]  /*0b50*/  UMOV UR6, 0x400 ;  /* 0x0000040000067882 */ /* 0x000fe20000000000 */
[----:B------:R-:W-:Y:S01]  /*0b60*/  USEL UR4, UR4, 0x620, UP5 ;  /* 0x0000062004047887 */ /* 0x000fe2000a800000 */
        /* <DEDUP_REMOVED lines=9> */
[----:B------:R-:W2:Y:S02]  /*0c00*/  FENCE.VIEW.ASYNC.S ;  /* 0x00000000000073c6 */ /* 0x000ea40000000000 */
[----:B--2---:R4:W2:Y:S08]  /*0c10*/  SYNCS.EXCH.64 URZ, [UR6+0x150], UR8 ;  /* 0x0001500806ff75b2 */ /* 0x0048b00008000100 */
[----:B------:R4:W3:Y:S01]  /*0c20*/  SYNCS.EXCH.64 URZ, [UR6+0x160], UR4 ;  /* 0x0001600406ff75b2 */ /* 0x0008e20008000100 */
[----:B------:R4:W1:Y:S01]  /*0c30*/  SYNCS.EXCH.64 URZ, [UR6+0x158], UR8 ;  /* 0x0001580806ff75b2 */ /* 0x0008620008000100 */
[----:B------:R4:W1:Y:S02]  /*0c40*/  SYNCS.EXCH.64 URZ, [UR6+0x168], UR4 ;  /* 0x0001680406ff75b2 */ /* 0x0008640008000100 */
[----:B----4-:R-:W-:Y:S01]  /*0c50*/  NOP ;  /* 0x0000000000007918 */ /* 0x010fe20000000000 */
.L_x_13:
[----:B------:R-:W4:Y:S01]  /*0c60*/  SHFL.IDX PT, R0, R51, RZ, 0x1f ;  /* 0x00001fff33007589 */ /* 0x000f2200000e0000 */
[----:B------:R-:W-:Y:S01]  /*0c70*/  NOP ;  /* 0x0000000000007918 */ /* 0x000fe20000000000 */
[----:B----4-:R-:W-:-:S13]  /*0c80*/  ISETP.NE.AND P1, PT, R0, 0x5, PT ;  /* 0x000000050000780c */ /* 0x010fda0003f25270 */
[----:B------:R-:W-:Y:S05]  /*0c90*/  @P1 BRA `(.L_x_14) ;  /* 0x0000000000541947 */ /* 0x000fea0003800000 */
[----:B--23--:R-:W-:Y:S01]  /*0ca0*/  UMOV UR4, 0x400 ;  /* 0x0000040000047882 */ /* 0x00cfe20000000000 */
        /* <DEDUP_REMOVED lines=14> */
[----:B------:R4:W1:Y:S01]  /*0d90*/  SYNCS.EXCH.64 URZ, [UR4+0x198], UR8 ;  /* 0x0001980804ff75b2 */ /* 0x0008620008000100 */
[----:B------:R4:W1:Y:S01]  /*0da0*/  SYNCS.EXCH.64 URZ, [UR4+0x180], UR6 ;  /* 0x0001800604ff75b2 */ /* 0x0008620008000100 */
[----:B------:R4:W1:Y:S01]  /*0db0*/  SYNCS.EXCH.64 URZ, [UR4+0x1a0], UR8 ;  /* 0x0001a00804ff75b2 */ /* 0x0008620008000100 */
[----:B------:R4:W1:Y:S01]  /*0dc0*/  SYNCS.EXCH.64 URZ, [UR4+0x188], UR6 ;  /* 0x0001880604ff75b2 */ /* 0x0008620008000100 */
[----:B------:R4:W1:Y:S02]  /*0dd0*/  SYNCS.EXCH.64 URZ, [UR4+0x1a8], UR8 ;  /* 0x0001a80804ff75b2 */ /* 0x0008640008000100 */
[----:B----4-:R-:W-:Y:S01]  /*0de0*/  NOP ;  /* 0x0000000000007918 */ /* 0x010fe20000000000 */
.L_x_14:
[----:B------:R-:W4:Y:S01]  /*0df0*/  SHFL.IDX PT, R0, R51, RZ, 0x1f ;  /* 0x00001fff33007589 */ /* 0x000f2200000e0000 */
[----:B------:R-:W-:Y:S01]  /*0e00*/  ISETP.NE.OR P0, PT, RZ, UR22, !P0 ;  /* 0x00000016ff007c0c */ /* 0x000fe2000c705670 */
[----:B------:R-:W-:Y:S01]  /*0e10*/  NOP ;  /* 0x0000000000007918 */ /* 0x000fe20000000000 */
[----:B----4-:R-:W-:-:S13]  /*0e20*/  ISETP.NE.AND P1, PT, R0, 0x3, PT ;  /* 0x000000030000780c */ /* 0x010fda0003f25270 */
[----:B------:R-:W-:Y:S05]  /*0e30*/  @P1 BRA `(.L_x_15) ;  /* 0x0000000000341947 */ /* 0x000fea0003800000 */
[----:B--23--:R-:W-:Y:S01]  /*0e40*/  UMOV UR4, 0x400 ;  /* 0x0000040000047882 */ /* 0x00cfe20000000000 */
[----:B------:R-:W-:Y:S01]  /*0e50*/  UMOV UR6, 0x20 ;  /* 0x0000002000067882 */ /* 0x000fe20000000000 */
[----:B------:R-:W-:Y:S02]  /*0e60*/  ULEA UR4, UR55, UR4, 0x18 ;  /* 0x0000000437047291 */ /* 0x000fe4000f8ec0ff */
[----:B------:R-:W-:-:S04]  /*0e70*/  UIADD3 UR6, UPT, UPT, -UR6, 0x100000, URZ ;  /* 0x0010000006067890 */ /* 0x000fc8000fffe1ff */
[----:B------:R-:W-:Y:S02]  /*0e80*/  USHF.L.U32 UR7, UR6, 0xb, URZ ;  /* 0x0000000b06077899 */ /* 0x000fe400080006ff */
[----:B------:R-:W-:Y:S01]  /*0e90*/  USHF.L.U32 UR6, UR6, 0x1, URZ ;  /* 0x0000000106067899 */ /* 0x000fe200080006ff */
[----:B------:R-:W-:Y:S01]  /*0ea0*/  ELECT P1, URZ, PT ;  /* 0x0000000000ff782f */ /* 0x000fe20003820000 */
[----:B------:R-:W2:Y:S10]  /*0eb0*/  FENCE.VIEW.ASYNC.S ;  /* 0x00000000000073c6 */ /* 0x000eb40000000000 */
[----:B--2---:R4:W2:Y:S01]  /*0ec0*/  SYNCS.EXCH.64 URZ, [UR4+0x1b0], UR6 ;  /* 0x0001b00604ff75b2 */ /* 0x0048a20008000100 */
[----:B------:R4:W3:Y:S01]  /*0ed0*/  SYNCS.EXCH.64 URZ, [UR4+0x1c0], UR6 ;  /* 0x0001c00604ff75b2 */ /* 0x0008e20008000100 */
[----:B------:R4:W1:Y:S01]  /*0ee0*/  SYNCS.EXCH.64 URZ, [UR4+0x1b8], UR6 ;  /* 0x0001b80604ff75b2 */ /* 0x0008620008000100 */
[----:B------:R4:W1:Y:S02]  /*0ef0*/  SYNCS.EXCH.64 URZ, [UR4+0x1c8], UR6 ;  /* 0x0001c80604ff75b2 */ /* 0x0008640008000100 */
[----:B----4-:R-:W-:Y:S01]  /*0f00*/  NOP ;  /* 0x0000000000007918 */ /* 0x010fe20000000000 */
.L_x_15:
[----:B------:R-:W-:Y:S01]  /*0f10*/  VOTEU.ALL UP0, P0 ;  /* 0x0000000000ff7886 */ /* 0x000fe20000000000 */
[----:B--23--:R-:W-:Y:S01]  /*0f20*/  UMOV UR4, 0x20 ;  /* 0x0000002000047882 */ /* 0x00cfe20000000000 */
[----:B------:R-:W2:Y:S01]  /*0f30*/  LDCU UR32, c[0x0][0x36c] ;  /* 0x00006d80ff2077ac */ /* 0x000ea20008000800 */
[----:B------:R-:W-:Y:S01]  /*0f40*/  NOP ;  /* 0x0000000000007918 */ /* 0x000fe20000000000 */
[----:B------:R-:W-:Y:S01]  /*0f50*/  LOP3.LUT R0, R59, 0x1f, RZ, 0xc0, !PT ;  /* 0x0000001f3b007812 */ /* 0x000fe200078ec0ff */
[----:B------:R-:W-:Y:S01]  /*0f60*/  @!UP0 UMOV UR6, 0x400 ;  /* 0x0000040000068882 */ /* 0x000fe20000000000 */
[----:B------:R-:W-:-:S04]  /*0f70*/  @!UP0 UIADD3 UR4, UPT, UPT, -UR4, 0x100000, URZ ;  /* 0x0010000004048890 */ /* 0x000fc8000fffe1ff */
[----:B------:R-:W-:Y:S02]  /*0f80*/  @!UP0 USHF.L.U32 UR5, UR4, 0xb, URZ ;  /* 0x0000000b04058899 */ /* 0x000fe400080006ff */
[----:B------:R-:W-:Y:S02]  /*0f90*/  @!UP0 USHF.L.U32 UR4, UR4, 0x1, URZ ;  /* 0x0000000104048899 */ /* 0x000fe400080006ff */
[----:B------:R-:W-:Y:S01]  /*0fa0*/  @!UP0 ULEA UR6, UR55, UR6, 0x18 ;  /* 0x0000000637068291 */ /* 0x000fe2000f8ec0ff */
[----:B------:R-:W-:Y:S01]  /*0fb0*/  VOTEU.ALL UP0, P0 ;  /* 0x0000000000ff7886 */ /* 0x000fe20000000000 */
[----:B------:R-:W-:Y:S02]  /*0fc0*/  UISETP.NE.AND UP6, UPT, UR22, URZ, UPT ;  /* 0x000000ff1600728c */ /* 0x000fe4000bfc5270 */
[----:B--2---:R-:W-:Y:S01]  /*0fd0*/  UISETP.EQ.U32.AND UP1, UPT, UR32, 0x1, UPT ;  /* 0x000000012000788c */ /* 0x004fe2000bf22070 */
[----:B------:R-:W2:Y:S07]  /*0fe0*/  FENCE.VIEW.ASYNC.S ;  /* 0x00000000000073c6 */ /* 0x000eae0000000000 */
[----:B--2---:R2:W3:Y:S01]  /*0ff0*/  @!UP0 SYNCS.EXCH.64 URZ, [UR6+0x1d0], UR4 ;  /* 0x0001d00406ff85b2 */ /* 0x0044e20008000100 */
[----:B------:R-:W-:Y:S05]  /*1000*/  BRA.U !UP1, `(.L_x_16) ;  /* 0x0000000109087547 */ /* 0x000fea000b800000 */
[----:B-1-3--:R-:W-:Y:S01]  /*1010*/  UCGABAR_ARV ;  /* 0x00000000000079c7 */ /* 0x00afe20008000000 */
[----:B------:R-:W-:Y:S05]  /*1020*/  BRA `(.L_x_17) ;  /* 0x0000000000047947 */ /* 0x000fea0003800000 */
.L_x_16:
[----:B-1-3--:R-:W-:Y:S01]  /*1030*/  NOP ;  /* 0x0000000000007918 */ /* 0x00afe20000000000 */
.L_x_17:
[----:B------:R-:W1:Y:S01]  /*1040*/  S2UR UR24, SR_CTAID.X ;  /* 0x00000000001879c3 */ /* 0x000e620000002500 */
[----:B------:R-:W-:-:S05]  /*1050*/  CS2R.32 R53, SR_CgaSize ;  /* 0x0000000000357805 */ /* 0x000fca0000008a00 */
[----:B------:R-:W-:-:S05]  /*1060*/  IMAD R53, R53, -0xa0, RZ ;  /* 0xffffff6035357824 */ /* 0x000fca00078e02ff */
[----:B--2---:R-:W-:-:S14]  /*1070*/  R2UR UR5, R53 ;  /* 0x00000000350572ca */ /* 0x004fdc00000e0000 */
[----:B------:R-:W2:Y:S01]  /*1080*/  LDCU UR5, c[0x0][UR5+0x2b0] ;  /* 0x00005600050577ac */ /* 0x000ea20008000800 */
[----:B------:R-:W-:-:S05]  /*1090*/  CS2R.32 R53, SR_CgaSize ;  /* 0x0000000000357805 */ /* 0x000fca0000008a00 */
[----:B------:R-:W-:-:S05]  /*10a0*/  IMAD R53, R53, -0xa0, RZ ;  /* 0xffffff6035357824 */ /* 0x000fca00078e02ff */
[----:B------:R-:W-:-:S14]  /*10b0*/  R2UR UR4, R53 ;  /* 0x00000000350472ca */ /* 0x000fdc00000e0000 */
[----:B------:R-:W3:Y:S01]  /*10c0*/  LDCU UR4, c[0x0][UR4+0x2b4] ;  /* 0x00005680040477ac */ /* 0x000ee20008000800 */
[----:B------:R-:W4:Y:S01]  /*10d0*/  S2UR UR27, SR_CTAID.Y ;  /* 0x00000000001b79c3 */ /* 0x000f220000002600 */
[----:B------:R-:W-:-:S05]  /*10e0*/  CS2R.32 R53, SR_CgaSize ;  /* 0x0000000000357805 */ /* 0x000fca0000008a00 */
[----:B------:R-:W-:-:S05]  /*10f0*/  IMAD R53, R53, -0xa0, RZ ;  /* 0xffffff6035357824 */ /* 0x000fca00078e02ff */
[----:B------:R-:W-:-:S14]  /*1100*/  R2UR UR8, R53 ;  /* 0x00000000350872ca */ /* 0x000fdc00000e0000 */
[----:B------:R-:W3:Y:S01]  /*1110*/  LDCU UR8, c[0x0][UR8+0x2a0] ;  /* 0x00005400080877ac */ /* 0x000ee20008000800 */
[----:B------:R-:W-:-:S05]  /*1120*/  CS2R.32 R53, SR_CgaSize ;  /* 0x0000000000357805 */ /* 0x000fca0000008a00 */
[----:B------:R-:W-:-:S05]  /*1130*/  IMAD R53, R53, -0xa0, RZ ;  /* 0xffffff6035357824 */ /* 0x000fca00078e02ff */
[----:B------:R-:W-:-:S14]  /*1140*/  R2UR UR9, R53 ;  /* 0x00000000350972ca */ /* 0x000fdc00000e0000 */
[----:B------:R-:W3:Y:S01]  /*1150*/  LDCU UR9, c[0x0][UR9+0x2a4] ;  /* 0x00005480090977ac */ /* 0x000ee20008000800 */
[----:B------:R-:W-:Y:S02]  /*1160*/  ULOP3.LUT UR7, UR55, 0x3, URZ, 0xc0, !UPT ;  /* 0x0000000337077892 */ /* 0x000fe4000f8ec0ff */
[----:B------:R-:W-:Y:S02]  /*1170*/  USHF.R.U32.HI UR12, URZ, 0x1, UR55 ;  /* 0x00000001ff0c7899 */ /* 0x000fe40008011637 */
[----:B------:R-:W-:Y:S02]  /*1180*/  UISETP.GT.U32.AND UP1, UPT, UR7, 0xffff, UPT ;  /* 0x0000ffff0700788c */ /* 0x000fe4000bf24070 */
[----:B------:R-:W-:Y:S01]  /*1190*/  USHF.R.U32.HI UR11, URZ, 0x2, UR55 ;  /* 0x00000002ff0b7899 */ /* 0x000fe20008011637 */
[----:B-1----:R-:W-:Y:S01]  /*11a0*/  I2FP.F32.U32 R3, UR24 ;  /* 0x0000001800037c45 */ /* 0x002fe20008201000 */
[----:B------:R-:W-:Y:S01]  /*11b0*/  USHF.L.U32 UR41, UR55, 0x9, URZ ;  /* 0x0000000937297899 */ /* 0x000fe200080006ff */
[----:B------:R-:W1:Y:S03]  /*11c0*/  LDCU UR23, c[0x0][0xb24] ;  /* 0x00016480ff1777ac */ /* 0x000e660008000800 */
[----:B--2---:R-:W-:Y:S01]  /*11d0*/  FMUL R3, R3, UR5 ;  /* 0x0000000503037c20 */ /* 0x004fe20008400000 */
[----:B------:R-:W2:Y:S01]  /*11e0*/  LDCU UR42, c[0x0][0xb24] ;  /* 0x00016480ff2a77ac */ /* 0x000ea20008000800 */
[----:B----4-:R-:W-:-:S04]  /*11f0*/  I2FP.F32.U32 R2, UR27 ;  /* 0x0000001b00027c45 */ /* 0x010fc80008201000 */
[----:B------:R-:W4:Y:S01]  /*1200*/  F2I.U32.TRUNC.NTZ R3, R3 ;  /* 0x0000000300037305 */ /* 0x000f22000020f000 */
[----:B------:R-:W1:Y:S01]  /*1210*/  LDCU UR29, c[0x0][0xb30] ;  /* 0x00016600ff1d77ac */ /* 0x000e620008000800 */
[----:B---3--:R-:W-:Y:S01]  /*1220*/  FMUL R2, R2, UR4 ;  /* 0x0000000402027c20 */ /* 0x008fe20008400000 */
[----:B------:R-:W-:Y:S01]  /*1230*/  ULOP3.LUT UR4, UR55, 0x4, URZ, 0xc0, !UPT ;  /* 0x0000000437047892 */ /* 0x000fe2000f8ec0ff */
[----:B------:R-:W-:-:S04]  /*1240*/  UMOV UR13, 0x11 ;  /* 0x00000011000d7882 */ /* 0x000fc80000000000 */
[----:B------:R-:W3:Y:S01]  /*1250*/  F2I.U32.TRUNC.NTZ R2, R2 ;  /* 0x0000000200027305 */ /* 0x000ee2000020f000 */
[----:B------:R-:W-:Y:S01]  /*1260*/  ULOP3.LUT UR4, UR4, 0x1, UR55, 0xf8, !UPT ;  /* 0x0000000104047892 */ /* 0x000fe2000f8ef837 */
[----:B------:R-:W-:Y:S01]  /*1270*/  UMOV UR14, 0x5 ;  /* 0x00000005000e7882 */ /* 0x000fe20000000000 */
[----:B------:R-:W-:Y:S02]  /*1280*/  USEL UR26, UR7, 0xffff, !UP1 ;  /* 0x0000ffff071a7887 */ /* 0x000fe4000c800000 */
[----:B------:R-:W-:Y:S01]  /*1290*/  UISETP.GT.U32.AND UP0, UPT, UR4, 0xffff, UPT ;  /* 0x0000ffff0400788c */ /* 0x000fe2000bf04070 */
[----:B----4-:R-:W-:Y:S02]  /*12a0*/  R2UR UR5, R3 ;  /* 0x00000000030572ca */ /* 0x010fe400000e0000 */
[----:B------:R-:W-:Y:S01]  /*12b0*/  PRMT R3, RZ, 0x7610, R3 ;  /* 0x00007610ff037816 */ /* 0x000fe20000000003 */
[----:B------:R-:W-:Y:S01]  /*12c0*/  USEL UR25, UR4, 0xffff, !UP0 ;  /* 0x0000ffff04197887 */ /* 0x000fe2000c000000 */
[----:B---3--:R-:W-:-:S02]  /*12d0*/  R2UR UR6, R2 ;  /* 0x00000000020672ca */ /* 0x008fc400000e0000 */
[----:B------:R-:W-:-:S07]  /*12e0*/  PRMT R2, RZ, 0x7610, R2 ;  /* 0x00007610ff027816 */ /* 0x000fce0000000002 */
[----:B------:R-:W-:-:S04]  /*12f0*/  UIADD3 UR5, UPT, UPT, -UR5, URZ, URZ ;  /* 0x000000ff05057290 */ /* 0x000fc8000fffe1ff */
[----:B------:R-:W-:Y:S02]  /*1300*/  UIMAD UR5, UR8, UR5, UR24 ;  /* 0x00000005080572a4 */ /* 0x000fe4000f8e0218 */
[----:B------:R-:W-:-:S04]  /*1310*/  UIADD3 UR4, UPT, UPT, -UR6, URZ, URZ ;  /* 0x000000ff06047290 */ /* 0x000fc8000fffe1ff */
[----:B------:R-:W-:Y:S01]  /*1320*/  IMAD.U32 R53, RZ, RZ, UR5 ;  /* 0x00000005ff357e24 */ /* 0x000fe2000f8e00ff */
[----:B------:R-:W-:-:S06]  /*1330*/  UIMAD UR4, UR9, UR4, UR27 ;  /* 0x00000004090472a4 */ /* 0x000fcc000f8e021b */
[----:B------:R-:W-:Y:S01]  /*1340*/  IMAD.U32 R52, RZ, RZ, UR4 ;  /* 0x00000004ff347e24 */ /* 0x000fe2000f8e00ff */
[----:B-12---:R-:W-:Y:S06]  /*1350*/  BRA.U UP6, `(.L_x_18) ;  /* 0x00000001066c7547 */ /* 0x006fec000b800000 */
[----:B------:R-:W-:Y:S02]  /*1360*/  R2UR UR15, R52 ;  /* 0x00000000340f72ca */ /* 0x000fe400000e0000 */
[----:B------:R-:W-:-:S11]  /*1370*/  R2UR UR5, R53 ;  /* 0x00000000350572ca */ /* 0x000fd600000e0000 */
[----:B------:R-:W-:Y:S02]  /*1380*/  UISETP.NE.AND UP0, UPT, UR15, URZ, UPT ;  /* 0x000000ff0f00728c */ /* 0x000fe4000bf05270 */
[----:B------:R-:W-:Y:S02]  /*1390*/  UISETP.NE.AND UP2, UPT, UR15, 0x1, UPT ;  /* 0x000000010f00788c */ /* 0x000fe4000bf45270 */
[----:B------:R-:W-:Y:S02]  /*13a0*/  ULOP3.LUT UR4, UR5, 0x2, URZ, 0x3c, !UPT ;  /* 0x0000000205047892 */ /* 0x000fe4000f8e3cff */
[----:B------:R-:W-:Y:S02]  /*13b0*/  UISETP.GT.U32.AND UP4, UPT, UR5, 0x1, UP0 ;  /* 0x000000010500788c */ /* 0x000fe40008784070 */
[----:B------:R-:W-:Y:S02]  /*13c0*/  UISETP.GT.U32.AND UP3, UPT, UR5, 0x1, UP2 ;  /* 0x000000010500788c */ /* 0x000fe40009764070 */
[----:B------:R-:W-:-:S02]  /*13d0*/  UISETP.GT.U32.AND UP1, UPT, UR4, 0x1, UP0 ;  /* 0x000000010400788c */ /* 0x000fc40008724070 */
[----:B------:R-:W-:Y:S02]  /*13e0*/  ULOP3.LUT UR10, UR5, 0xfffffffe, URZ, 0xc0, !UPT ;  /* 0xfffffffe050a7892 */ /* 0x000fe4000f8ec0ff */
[----:B------:R-:W-:Y:S02]  /*13f0*/  UISETP.GT.U32.AND UP0, UPT, UR4, 0x1, UP2 ;  /* 0x000000010400788c */ /* 0x000fe40009704070 */
[----:B------:R-:W-:Y:S02]  /*1400*/  USEL UR6, URZ, 0x1, UP4 ;  /* 0x00000001ff067887 */ /* 0x000fe4000a000000 */
[----:B------:R-:W-:Y:S02]  /*1410*/  USEL UR5, URZ, 0x10, UP3 ;  /* 0x00000010ff057887 */ /* 0x000fe40009800000 */
[----:B------:R-:W-:Y:S02]  /*1420*/  USEL UR4, URZ, 0x2, UP4 ;  /* 0x00000002ff047887 */ /* 0x000fe4000a000000 */
[----:B------:R-:W-:-:S02]  /*1430*/  USEL UR9, URZ, 0x20, UP3 ;  /* 0x00000020ff097887 */ /* 0x000fc40009800000 */
[----:B------:R-:W-:Y:S02]  /*1440*/  USEL UR8, URZ, 0x4, UP1 ;  /* 0x00000004ff087887 */ /* 0x000fe40008800000 */
[----:B------:R-:W-:Y:S02]  /*1450*/  UIADD3 UR4, UPT, UPT, UR4, UR5, UR6 ;  /* 0x0000000504047290 */ /* 0x000fe4000fffe006 */
[----:B------:R-:W-:Y:S02]  /*1460*/  USEL UR6, URZ, 0x8, UP1 ;  /* 0x00000008ff067887 */ /* 0x000fe40008800000 */
[----:B------:R-:W-:Y:S02]  /*1470*/  USEL UR7, URZ, 0x40, UP0 ;  /* 0x00000040ff077887 */ /* 0x000fe40008000000 */
[----:B------:R-:W-:Y:S02]  /*1480*/  UIADD3 UR5, UPT, UPT, UR8, UR9, UR4 ;  /* 0x0000000908057290 */ /* 0x000fe4000fffe004 */
[----:B------:R-:W-:-:S02]  /*1490*/  ULEA UR4, UR15, UR10, 0x2 ;  /* 0x0000000a0f047291 */ /* 0x000fc4000f8e10ff */
[----:B------:R-:W-:Y:S02]  /*14a0*/  USEL UR8, URZ, 0x80, UP0 ;  /* 0x00000080ff087887 */ /* 0x000fe40008000000 */
[----:B------:R-:W-:-:S03]  /*14b0*/  UIADD3 UR5, UPT, UPT, UR6, UR7, UR5 ;  /* 0x0000000706057290 */ /* 0x000fc6000fffe005 */
[----:B------:R-:W-:Y:S01]  /*14c0*/  UMOV UR6, 0x3 ;  /* 0x0000000300067882 */ /* 0x000fe20000000000 */
[----:B------:R-:W-:Y:S02]  /*14d0*/  UIADD3 UR5, UPT, UPT, UR5, UR8, URZ ;  /* 0x0000000805057290 */ /* 0x000fe4000fffe0ff */
[----:B------:R-:W-:-:S04]  /*14e0*/  USHF.L.U32 UR4, UR6, UR4, URZ ;  /* 0x0000000406047299 */ /* 0x000fc800080006ff */
[----:B------:R-:W-:Y:S02]  /*14f0*/  IMAD.U32 R3, RZ, RZ, UR5 ;  /* 0x00000005ff037e24 */ /* 0x000fe4000f8e00ff */
[----:B------:R-:W-:-:S07]  /*1500*/  IMAD.U32 R2, RZ, RZ, UR4 ;  /* 0x00000004ff027e24 */ /* 0x000fce000f8e00ff */
.L_x_18:
[----:B------:R-:W1:Y:S01]  /*1510*/  S2UR UR36, SR_CTAID.Z ;  /* 0x00000000002479c3 */ /* 0x000e620000002700 */
[----:B------:R-:W-:Y:S02]  /*1520*/  UISETP.GE.AND UP0, UPT, UR23, 0x1, UPT ;  /* 0x000000011700788c */ /* 0x000fe4000bf06270 */
[----:B------:R-:W-:Y:S02]  /*1530*/  ULOP3.LUT UR26, UR26, 0xffff, URZ, 0xc0, !UPT ;  /* 0x0000ffff1a1a7892 */ /* 0x000fe4000f8ec0ff */
[----:B------:R-:W-:Y:S02]  /*1540*/  ULOP3.LUT UR25, UR25, 0xffff, URZ, 0xc0, !UPT ;  /* 0x0000ffff19197892 */ /* 0x000fe4000f8ec0ff */
[----:B------:R-:W-:Y:S02]  /*1550*/  UISETP.NE.AND UP3, UPT, UR22, 0x2, UPT ;  /* 0x000000021600788c */ /* 0x000fe4000bf65270 */
[----:B------:R-:W-:Y:S02]  /*1560*/  ULOP3.LUT UR49, UR12, 0x1, URZ, 0xc0, !UPT ;  /* 0x000000010c317892 */ /* 0x000fe4000f8ec0ff */
[----:B------:R-:W-:-:S02]  /*1570*/  ULOP3.LUT UR31, UR11, 0x1, URZ, 0xc0, !UPT ;  /* 0x000000010b1f7892 */ /* 0x000fc4000f8ec0ff */
[----:B------:R-:W-:Y:S02]  /*1580*/  ULOP3.LUT UR38, UR41, 0x800, URZ, 0xc0, !UPT ;  /* 0x0000080029267892 */ /* 0x000fe4000f8ec0ff */
[----:B------:R-:W-:Y:S02]  /*1590*/  ULOP3.LUT UR30, UR41, 0x400, URZ, 0xc0, !UPT ;  /* 0x00000400291e7892 */ /* 0x000fe4000f8ec0ff */
[----:B------:R-:W-:Y:S02]  /*15a0*/  USHF.L.U32 UR26, UR13, UR26, URZ ;  /* 0x0000001a0d1a7299 */ /* 0x000fe400080006ff */
[----:B------:R-:W-:Y:S01]  /*15b0*/  USHF.L.U32 UR25, UR14, UR25, URZ ;  /* 0x000000190e197299 */ /* 0x000fe200080006ff */
[----:B------:R-:W-:Y:S01]  /*15c0*/  UMOV UR20, UR24 ;  /* 0x0000001800147c82 */ /* 0x000fe20008000000 */
[----:B------:R-:W-:Y:S10]  /*15d0*/  BRA.U !UP0, `(.L_x_19) ;  /* 0x0000000108d47547 */ /* 0x000ff4000b800000 */
[----:B------:R-:W2:Y:S01]  /*15e0*/  LDCU.128 UR12, c[0x0][0xb10] ;  /* 0x00016200ff0c77ac */ /* 0x000ea20008000c00 */
[----:B------:R-:W3:Y:S01]  /*15f0*/  LDCU UR6, c[0x0][0x370] ;  /* 0x00006e00ff0677ac */ /* 0x000ee20008000800 */
[----:B------:R-:W4:Y:S01]  /*1600*/  LDCU UR5, c[0x0][0x374] ;  /* 0x00006e80ff0577ac */ /* 0x000f220008000800 */
[----:B------:R-:W1:Y:S01]  /*1610*/  LDCU UR28, c[0x0][0xb0c] ;  /* 0x00016180ff1c77ac */ /* 0x000e620008000800 */
[----:B------:R-:W1:Y:S01]  /*1620*/  LDCU UR4, c[0x0][0xb20] ;  /* 0x00016400ff0477ac */ /* 0x000e620008000800 */
[----:B------:R-:W1:Y:S01]  /*1630*/  LDCU.64 UR8, c[0x0][0xb28] ;  /* 0x00016500ff0877ac */ /* 0x000e620008000a00 */
[----:B--2---:R-:W-:Y:S02]  /*1640*/  UISETP.NE.AND UP0, UPT, UR14, 0x1, UPT ;  /* 0x000000010e00788c */ /* 0x004fe4000bf05270 */
[----:B----4-:R-:W-:Y:S02]  /*1650*/  UIMAD.WIDE.U32 UR10, UR5, UR15, URZ ;  /* 0x0000000f050a72a5 */ /* 0x010fe4000f8e00ff */
[----:B---3--:R-:W-:-:S02]  /*1660*/  UIMAD.WIDE.U32 UR18, UR6, UR12, URZ ;  /* 0x0000000c061272a5 */ /* 0x008fc4000f8e00ff */
[----:B-1----:R-:W-:Y:S02]  /*1670*/  UISETP.NE.AND UP1, UPT, UR28, 0x1, UPT ;  /* 0x000000011c00788c */ /* 0x002fe4000bf25270 */
[----:B------:R-:W-:Y:S01]  /*1680*/  UISETP.NE.AND UP2, UPT, UR23, 0x1, UPT ;  /* 0x000000011700788c */ /* 0x000fe2000bf45270 */
[----:B------:R-:W-:Y:S02]  /*1690*/  UMOV UR10, UR11 ;  /* 0x0000000b000a7c82 */ /* 0x000fe40008000000 */
[----:B------:R-:W-:Y:S01]  /*16a0*/  UMOV UR18, UR19 ;  /* 0x0000001300127c82 */ /* 0x000fe20008000000 */
[----:B------:R-:W-:Y:S02]  /*16b0*/  @UP0 USHF.R.U32.HI UR5, URZ, UR4, UR10 ;  /* 0x00000004ff050299 */ /* 0x000fe4000801160a */
[----:B------:R-:W-:Y:S02]  /*16c0*/  UIMAD.WIDE.U32 UR20, UR27, UR15, URZ ;  /* 0x0000000f1b1472a5 */ /* 0x000fe4000f8e00ff */
[----:B------:R-:W-:-:S02]  /*16d0*/  UIMAD.WIDE.U32 UR10, UR5, UR8, URZ ;  /* 0x00000008050a72a5 */ /* 0x000fc4000f8e00ff */
[----:B------:R-:W-:Y:S02]  /*16e0*/  @UP1 USHF.R.U32.HI UR6, URZ, UR13, UR18 ;  /* 0x0000000dff061299 */ /* 0x000fe40008011612 */
[----:B------:R-:W-:Y:S02]  /*16f0*/  UIMAD.WIDE.U32 UR16, UR24, UR12, URZ ;  /* 0x0000000c181072a5 */ /* 0x000fe4000f8e00ff */
[----:B------:R-:W-:Y:S01]  /*1700*/  UIMAD.WIDE.U32 UR18, UR6, UR8, URZ ;  /* 0x00000008061272a5 */ /* 0x000fe2000f8e00ff */
[----:B------:R-:W-:Y:S01]  /*1710*/  UMOV UR20, UR21 ;  /* 0x0000001500147c82 */ /* 0x000fe20008000000 */
[----:B------:R-:W-:Y:S01]  /*1720*/  UMOV UR10, UR11 ;  /* 0x0000000b000a7c82 */ /* 0x000fe20008000000 */
[----:B------:R-:W-:Y:S02]  /*1730*/  USHF.R.U32.HI UR20, URZ, UR4, UR20 ;  /* 0x00000004ff147299 */ /* 0x000fe40008011614 */
[----:B------:R-:W-:Y:S02]  /*1740*/  @UP2 USHF.R.U32.HI UR5, URZ, UR9, UR10 ;  /* 0x00000009ff052299 */ /* 0x000fe4000801160a */
[----:B------:R-:W-:Y:S01]  /*1750*/  UMOV UR7, UR19 ;  /* 0x0000001300077c82 */ /* 0x000fe20008000000 */
[----:B------:R-:W-:Y:S01]  /*1760*/  UMOV UR16, UR17 ;  /* 0x0000001100107c82 */ /* 0x000fe20008000000 */
[----:B------:R-:W-:-:S02]  /*1770*/  @UP2 USHF.R.U32.HI UR6, URZ, UR9, UR7 ;  /* 0x00000009ff062299 */ /* 0x000fc40008011607 */
[----:B------:R-:W-:Y:S02]  /*1780*/  USHF.R.U32.HI UR16, URZ, UR13, UR16 ;  /* 0x0000000dff107299 */ /* 0x000fe40008011610 */
[----:B------:R-:W-:Y:S02]  /*1790*/  USEL UR4, UR27, UR20, !UP0 ;  /* 0x000000141b047287 */ /* 0x000fe4000c000000 */
[----:B------:R-:W-:Y:S02]  /*17a0*/  UIMAD UR7, UR5, UR23, URZ ;  /* 0x00000017050772a4 */ /* 0x000fe4000f8e02ff */
[----:B------:R-:W-:Y:S02]  /*17b0*/  USEL UR5, UR24, UR16, !UP1 ;  /* 0x0000001018057287 */ /* 0x000fe4000c800000 */
[----:B------:R-:W-:Y:S02]  /*17c0*/  UIMAD UR12, UR6, UR23, URZ ;  /* 0x00000017060c72a4 */ /* 0x000fe4000f8e02ff */
[----:B------:R-:W-:-:S02]  /*17d0*/  UISETP.GE.AND UP0, UPT, UR4, UR7, UPT ;  /* 0x000000070400728c */ /* 0x000fc4000bf06270 */
[----:B------:R-:W-:Y:S02]  /*17e0*/  UIMAD.WIDE.U32 UR10, UR4, UR8, URZ ;  /* 0x00000008040a72a5 */ /* 0x000fe4000f8e00ff */
[----:B------:R-:W-:Y:S02]  /*17f0*/  UISETP.GE.OR UP0, UPT, UR5, UR12, UP0 ;  /* 0x0000000c0500728c */ /* 0x000fe40008706670 */
[----:B------:R-:W-:Y:S02]  /*1800*/  UIMAD.WIDE.U32 UR12, UR5, UR8, URZ ;  /* 0x00000008050c72a5 */ /* 0x000fe4000f8e00ff */
[----:B------:R-:W-:Y:S01]  /*1810*/  UIADD3 UR10, UPT, UPT, -UR4, URZ, URZ ;  /* 0x000000ff040a7290 */ /* 0x000fe2000fffe1ff */
[----:B------:R-:W-:Y:S01]  /*1820*/  UMOV UR8, UR11 ;  /* 0x0000000b00087c82 */ /* 0x000fe20008000000 */
[----:B------:R-:W-:Y:S02]  /*1830*/  UIADD3 UR20, UPT, UPT, -UR5, URZ, URZ ;  /* 0x000000ff05147290 */ /* 0x000fe4000fffe1ff */
[----:B------:R-:W-:-:S03]  /*1840*/  USHF.R.U32.HI UR8, URZ, UR9, UR8 ;  /* 0x00000009ff087299 */ /* 0x000fc60008011608 */
[----:B------:R-:W-:Y:S01]  /*1850*/  @!UP0 UMOV UR7, UR13 ;  /* 0x0000000d00078c82 */ /* 0x000fe20008000000 */
[----:B------:R-:W-:Y:S02]  /*1860*/  UIMAD UR27, UR14, UR10, UR27 ;  /* 0x0000000a0e1b72a4 */ /* 0x000fe4000f8e021b */
[----:B------:R-:W-:Y:S02]  /*1870*/  USEL UR8, UR4, UR8, !UP2 ;  /* 0x0000000804087287 */ /* 0x000fe4000d000000 */
[----:B------:R-:W-:Y:S02]  /*1880*/  @!UP0 USHF.R.U32.HI UR7, URZ, UR9, UR7 ;  /* 0x00000009ff078299 */ /* 0x000fe40008011607 */
[----:B------:R-:W-:Y:S02]  /*1890*/  UIADD3 UR9, UPT, UPT, -UR8, URZ, URZ ;  /* 0x000000ff08097290 */ /* 0x000fe4000fffe1ff */
[----:B------:R-:W-:Y:S02]  /*18a0*/  @!UP0 USEL UR7, UR5, UR7, !UP2 ;  /* 0x0000000705078287 */ /* 0x000fe4000d000000 */
[----:B------:R-:W-:-:S02]  /*18b0*/  UIMAD UR9, UR23, UR9, UR4 ;  /* 0x00000009170972a4 */ /* 0x000fc4000f8e0204 */
[----:B------:R-:W-:Y:S02]  /*18c0*/  @!UP0 UIADD3 UR8, UPT, UPT, UR8, -UR7, URZ ;  /* 0x8000000708088290 */ /* 0x000fe4000fffe0ff */
[----:B------:R-:W-:Y:S02]  /*18d0*/  @!UP0 UIMAD UR6, UR9, UR6, UR7 ;  /* 0x00000006090682a4 */ /* 0x000fe4000f8e0207 */
[----:B------:R-:W-:Y:S02]  /*18e0*/  @!UP0 UIMAD UR4, UR8, UR23, UR5 ;  /* 0x00000017080482a4 */ /* 0x000fe4000f8e0205 */
[----:B------:R-:W-:Y:S02]  /*18f0*/  UIMAD UR20, UR28, UR20, UR24 ;  /* 0x000000141c1472a4 */ /* 0x000fe4000f8e0218 */
[----:B------:R-:W-:Y:S01]  /*1900*/  UIMAD UR27, UR4, UR14, UR27 ;  /* 0x0000000e041b72a4 */ /* 0x000fe2000f8e021b */
[----:B------:R-:W-:Y:S02]  /*1910*/  @!UP0 UMOV UR5, UR6 ;  /* 0x0000000600058c82 */ /* 0x000fe40008000000 */
[----:B------:R-:W-:-:S12]  /*1920*/  UIMAD UR20, UR5, UR28, UR20 ;  /* 0x0000001c051472a4 */ /* 0x000fd8000f8e0214 */
.L_x_19:
[----:B------:R-:W-:-:S09]  /*1930*/  UISETP.NE.AND UP0, UPT, UR29, 0x1, UPT ;  /* 0x000000011d00788c */ /* 0x000fd2000bf05270 */
[----:B------:R-:W-:Y:S05]  /*1940*/  BRA.U UP0, `(.L_x_20) ;  /* 0x0000000100447547 */ /* 0x000fea000b800000 */
[----:B------:R-:W2:Y:S01]  /*1950*/  LDCU.128 UR8, c[0x0][0xb10] ;  /* 0x00016200ff0877ac */ /* 0x000ea20008000c00 */
[----:B------:R-:W3:Y:S01]  /*1960*/  LDCU UR12, c[0x0][0xb0c] ;  /* 0x00016180ff0c77ac */ /* 0x000ee20008000800 */
[----:B------:R-:W4:Y:S01]  /*1970*/  LDCU UR13, c[0x0][0xb20] ;  /* 0x00016400ff0d77ac */ /* 0x000f220008000800 */
[----:B--2---:R-:W-:Y:S02]  /*1980*/  UIMAD.WIDE.U32 UR6, UR20, UR8, URZ ;  /* 0x00000008140672a5 */ /* 0x004fe4000f8e00ff */
[----:B------:R-:W-:Y:S02]  /*1990*/  UIMAD.WIDE.U32 UR4, UR27, UR11, URZ ;  /* 0x0000000b1b0472a5 */ /* 0x000fe4000f8e00ff */
[----:B---3--:R-:W-:Y:S02]  /*19a0*/  UISETP.NE.AND UP1, UPT, UR12, 0x1, UPT ;  /* 0x000000010c00788c */ /* 0x008fe4000bf25270 */
[----:B------:R-:W-:Y:S01]  /*19b0*/  UISETP.NE.AND UP0, UPT, UR10, 0x1, UPT ;  /* 0x000000010a00788c */ /* 0x000fe2000bf05270 */
[----:B------:R-:W-:-:S02]  /*19c0*/  UMOV UR6, UR7 ;  /* 0x0000000700067c82 */ /* 0x000fc40008000000 */
[----:B------:R-:W-:Y:S01]  /*19d0*/  UMOV UR4, UR5 ;  /* 0x0000000500047c82 */ /* 0x000fe20008000000 */
[----:B------:R-:W-:Y:S02]  /*19e0*/  USHF.R.U32.HI UR9, URZ, UR9, UR6 ;  /* 0x00000009ff097299 */ /* 0x000fe40008011606 */
[----:B----4-:R-:W-:Y:S02]  /*19f0*/  USHF.R.U32.HI UR4, URZ, UR13, UR4 ;  /* 0x0000000dff047299 */ /* 0x010fe40008011604 */
[----:B------:R-:W-:Y:S02]  /*1a00*/  USEL UR5, UR20, UR9, !UP1 ;  /* 0x0000000914057287 */ /* 0x000fe4000c800000 */
[----:B------:R-:W-:-:S04]  /*1a10*/  USEL UR4, UR27, UR4, !UP0 ;  /* 0x000000041b047287 */ /* 0x000fc8000c000000 */
[----:B------:R-:W-:Y:S02]  /*1a20*/  UIADD3 UR6, UPT, UPT, -UR4, UR5, URZ ;  /* 0x0000000504067290 */ /* 0x000fe4000fffe1ff */
[----:B------:R-:W-:Y:S02]  /*1a30*/  UIADD3 UR4, UPT, UPT, UR4, -UR5, URZ ;  /* 0x8000000504047290 */ /* 0x000fe4000fffe0ff */
[----:B------:R-:W-:Y:S02]  /*1a40*/  UIMAD UR27, UR6, UR10, UR27 ;  /* 0x0000000a061b72a4 */ /* 0x000fe4000f8e021b */
[----:B------:R-:W-:-:S12]  /*1a50*/  UIMAD UR20, UR4, UR12, UR20 ;  /* 0x0000000c041472a4 */ /* 0x000fd8000f8e0214 */
.L_x_20:
[----:B------:R-:W-:-:S09]  /*1a60*/  UISETP.EQ.U32.AND UP0, UPT, UR32, 0x1, UPT ;  /* 0x000000012000788c */ /* 0x000fd2000bf02070 */
[----:B------:R-:W-:Y:S05]  /*1a70*/  BRA.U !UP0, `(.L_x_21) ;  /* 0x00000001080c7547 */ /* 0x000fea000b800000 */
[----:B------:R-:W-:Y:S01]  /*1a80*/  UCGABAR_WAIT ;  /* 0x0000000000007dc7 */ /* 0x000fe20008000000 */
[----:B------:R-:W-:Y:S01]  /*1a90*/  CCTL.IVALL ;  /* 0x00000000ff00798f */ /* 0x000fe20002000000 */
[----:B------:R-:W-:Y:S05]  /*1aa0*/  BRA `(.L_x_22) ;  /* 0x0000000000047947 */ /* 0x000fea0003800000 */
.L_x_21:
[----:B------:R-:W-:Y:S06]  /*1ab0*/  BAR.SYNC.DEFER_BLOCKING 0x0 ;  /* 0x0000000000007b1d */ /* 0x000fec0000010000 */
.L_x_22:
[----:B------:R-:W-:Y:S05]  /*1ac0*/  BRA.U UP3, `(.L_x_23) ;  /* 0x0000001903d07547 */ /* 0x000fea000b800000 */
[----:B------:R-:W2:Y:S01]  /*1ad0*/  LDCU UR7, c[0x0][0x38c] ;  /* 0x00007180ff0777ac */ /* 0x000ea20008000800 */
[----:B------:R-:W-:Y:S01]  /*1ae0*/  PLOP3.LUT P1, PT, PT, PT, UP5, 0x80, 0x8 ;  /* 0x000000000008781c */ /* 0x000fe20003f2f058 */
[----:B------:R-:W-:Y:S01]  /*1af0*/  IMAD.MOV.U32 R12, RZ, RZ, 0x1 ;  /* 0x00000001ff0c7424 */ /* 0x000fe200078e00ff */
[----:B------:R-:W-:Y:S01]  /*1b00*/  ISETP.NE.AND P2, PT, R0, RZ, P3 ;  /* 0x000000ff0000720c */ /* 0x000fe20001f45270 */
[----:B------:R-:W-:Y:S01]  /*1b10*/  UISETP.NE.AND UP0, UPT, UR22, URZ, UPT ;  /* 0x000000ff1600728c */ /* 0x000fe2000bf05270 */
[----:B------:R-:W-:Y:S01]  /*1b20*/  PLOP3.LUT P1, PT, P1, PT, PT, 0x8, 0x80 ;  /* 0x000000000080781c */ /* 0x000fe20000f2e170 */
[----:B------:R-:W-:Y:S01]  /*1b30*/  USHF.L.U32 UR6, UR24, 0x5, URZ ;  /* 0x0000000518067899 */ /* 0x000fe200080006ff */
[----:B------:R-:W-:Y:S01]  /*1b40*/  CS2R R10, SRZ ;  /* 0x00000000000a7805 */ /* 0x000fe2000001ff00 */
[----:B------:R-:W-:Y:S01]  /*1b50*/  USHF.L.U32 UR48, UR24, 0x6, URZ ;  /* 0x0000000618307899 */ /* 0x000fe200080006ff */
[----:B------:R-:W-:Y:S01]  /*1b60*/  IMAD.MOV.U32 R9, RZ, RZ, RZ ;  /* 0x000000ffff097224 */ /* 0x000fe200078e00ff */
[----:B------:R-:W-:Y:S01]  /*1b70*/  USEL UR24, UR40, 0x2, UP0 ;  /* 0x0000000228187887 */ /* 0x000fe20008000000 */
[----:B------:R-:W-:Y:S01]  /*1b80*/  IMAD.MOV.U32 R8, RZ, RZ, 0x1 ;  /* 0x00000001ff087424 */ /* 0x000fe200078e00ff */
[----:B------:R-:W-:Y:S01]  /*1b90*/  UMOV UR21, 0x400 ;  /* 0x0000040000157882 */ /* 0x000fe20000000000 */
[----:B------:R-:W-:-:S02]  /*1ba0*/  ULOP3.LUT UR48, UR48, 0x40, URZ, 0xc0, !UPT ;  /* 0x0000004030307892 */ /* 0x000fc4000f8ec0ff */
[----:B------:R-:W-:Y:S01]  /*1bb0*/  ULEA UR21, UR55, UR21, 0x18 ;  /* 0x0000001537157291 */ /* 0x000fe2000f8ec0ff */
[----:B------:R-:W3:Y:S01]  /*1bc0*/  LDCU UR44, c[0x0][0x370] ;  /* 0x00006e00ff2c77ac */ /* 0x000ee20008000800 */
[----:B--2---:R-:W-:Y:S02]  /*1bd0*/  UIADD3 UR5, UPT, UPT, UR7, 0x3f, URZ ;  /* 0x0000003f07057890 */ /* 0x004fe4000fffe0ff */
[----:B------:R-:W-:Y:S02]  /*1be0*/  UIADD3 UR51, UPT, UPT, UR7, 0x7e, URZ ;  /* 0x0000007e07337890 */ /* 0x000fe4000fffe0ff */
[----:B------:R-:W-:Y:S02]  /*1bf0*/  USHF.R.S32.HI UR4, URZ, 0x1f, UR5 ;  /* 0x0000001fff047899 */ /* 0x000fe40008011405 */
[----:B------:R-:W-:Y:S02]  /*1c00*/  UIADD3 UR7, UPT, UPT, UR7, -0x1, URZ ;  /* 0xffffffff07077890 */ /* 0x000fe4000fffe0ff */
[----:B------:R-:W-:-:S02]  /*1c10*/  ULEA.HI UR4, UR4, UR5, URZ, 0x6 ;  /* 0x0000000504047291 */ /* 0x000fc4000f8f30ff */
[----:B------:R-:W-:Y:S02]  /*1c20*/  UISETP.GE.U32.AND UP1, UPT, UR7, -0x7f, UPT ;  /* 0xffffff810700788c */ /* 0x000fe4000bf26070 */
[----:B------:R-:W-:Y:S02]  /*1c30*/  USHF.R.S32.HI UR46, URZ, 0x6, UR4 ;  /* 0x00000006ff2e7899 */ /* 0x000fe40008011404 */
[----:B------:R-:W-:Y:S02]  /*1c40*/  ULOP3.LUT UR5, UR6, 0x20, URZ, 0xc0, !UPT ;  /* 0x0000002006057892 */ /* 0x000fe4000f8ec0ff */
[----:B------:R-:W-:Y:S02]  /*1c50*/  UISETP.LT.U32.AND UP0, UPT, UR46, 0x11, UPT ;  /* 0x000000112e00788c */ /* 0x000fe4000bf01070 */
[----:B------:R-:W-:Y:S02]  /*1c60*/  ULEA UR38, UR38, UR21, 0x1 ;  /* 0x0000001526267291 */ /* 0x000fe4000f8e08ff */
[----:B------:R-:W-:-:S02]  /*1c70*/  USEL UR45, UR46, 0x11, UP0 ;  /* 0x000000112e2d7887 */ /* 0x000fc40008000000 */
[----:B------:R-:W-:Y:S02]  /*1c80*/  ULEA UR37, UR30, UR21, 0x1 ;  /* 0x000000151e257291 */ /* 0x000fe4000f8e08ff */
[----:B------:R-:W-:Y:S02]  /*1c90*/  UIADD3 UR4, UPT, UPT, UR45, -0x1, URZ ;  /* 0xffffffff2d047890 */ /* 0x000fe4000fffe0ff */
[----:B------:R-:W-:Y:S02]  /*1ca0*/  @UP1 UIADD3 UR4, UPT, UPT, UR45, URZ, URZ ;  /* 0x000000ff2d041290 */ /* 0x000fe4000fffe0ff */
[----:B------:R-:W-:Y:S01]  /*1cb0*/  ULEA UR48, UR31, UR48, 0x5 ;  /* 0x000000301f307291 */ /* 0x000fe2000f8e28ff */
[----:B------:R-:W2:Y:S01]  /*1cc0*/  LDCU.64 UR28, c[0x0][0x348] ;  /* 0x00006900ff1c77ac */ /* 0x000ea20008000a00 */
[----:B------:R-:W4:Y:S01]  /*1cd0*/  LDCU UR43, c[0x0][0x374] ;  /* 0x00006e80ff2b77ac */ /* 0x000f220008000800 */
[----:B------:R-:W-:Y:S02]  /*1ce0*/  ULEA UR49, UR49, UR5, 0x4 ;  /* 0x0000000531317291 */ /* 0x000fe4000f8e20ff */
[----:B------:R-:W-:-:S02]  /*1cf0*/  UIADD3 UR38, UPT, UPT, UR38, 0x3400, URZ ;  /* 0x0000340026267890 */ /* 0x000fc4000fffe0ff */
[----:B------:R-:W-:Y:S02]  /*1d00*/  UIADD3 UR37, UPT, UPT, UR37, 0x25400, URZ ;  /* 0x0002540025257890 */ /* 0x000fe4000fffe0ff */
[----:B------:R-:W-:Y:S02]  /*1d10*/  UIADD3 UR50, UPT, UPT, UR46, -UR45, URZ ;  /* 0x8000002d2e327290 */ /* 0x000fe4000fffe0ff */
[----:B------:R-:W-:Y:S02]  /*1d20*/  UIADD3 UR31, UPT, UPT, UR4, 0x1, URZ ;  /* 0x00000001041f7890 */ /* 0x000fe4000fffe0ff */
[----:B------:R-:W-:Y:S01]  /*1d30*/  UIADD3 UR47, UPT, UPT, -UR4, URZ, URZ ;  /* 0x000000ff042f7290 */ /* 0x000fe2000fffe1ff */
[----:B---3--:R-:W-:-:S11]  /*1d40*/  UMOV UR13, URZ ;  /* 0x000000ff000d7c82 */ /* 0x008fd60008000000 */
.L_x_43:
[----:B------:R-:W-:-:S09]  /*1d50*/  UISETP.NE.AND UP0, UPT, UR55, URZ, UPT ;  /* 0x000000ff3700728c */ /* 0x000fd2000bf05270 */
[----:B------:R-:W-:Y:S05]  /*1d60*/  BRA.U UP0, `(.L_x_24) ;  /* 0x0000000100287547 */ /* 0x000fea000b800000 */
[----:B------:R-:W-:Y:S02]  /*1d70*/  LEA R0, R9, UR21, 0x3 ;  /* 0x0000001509007c11 */ /* 0x000fe4000f8e18ff */
[----:B------:R-:W-:-:S04]  /*1d80*/  SHF.L.U32 R2, R8, 0x1f, RZ ;  /* 0x0000001f08027819 */ /* 0x000fc800000006ff */
[----:B------:R-:W3:Y:S02]  /*1d90*/  SYNCS.PHASECHK.TRANS64.TRYWAIT P0, [R0+URZ+0x1c0], R2 ;  /* 0x0001c002000075a7 */ /* 0x000ee400080011ff */
[----:B---3--:R-:W-:Y:S05]  /*1da0*/  @!P0 BRA `(.L_x_25) ;  /* 0x0000006800388947 */ /* 0x008fea0003800000 */
.L_x_147:
[----:B------:R-:W-:Y:S01]  /*1db0*/  VIADD R9, R9, 0x1 ;  /* 0x0000000109097836 */ /* 0x000fe20000000000 */
[----:B------:R3:W-:Y:S04]  /*1dc0*/  SYNCS.ARRIVE.TRANS64.A1T0 RZ, [R0+URZ+0x1b0], RZ ;  /* 0x0001b0ff00ff79a7 */ /* 0x0007e800081000ff */
[----:B------:R-:W-:-:S04]  /*1dd0*/  ISETP.NE.AND P0, PT, R9, 0x2, PT ;  /* 0x000000020900780c */ /* 0x000fc80003f05270 */
[----:B------:R-:W-:Y:S02]  /*1de0*/  SEL R9, R9, RZ, P0 ;  /* 0x000000ff09097207 */ /* 0x000fe40000000000 */
[----:B---3--:R-:W-:-:S04]  /*1df0*/  SEL R0, RZ, 0x1, P0 ;  /* 0x00000001ff007807 */ /* 0x008fc80000000000 */
[----:B------:R-:W-:-:S07]  /*1e00*/  LOP3.LUT R8, R8, R0, RZ, 0x3c, !PT ;  /* 0x0000000008087212 */ /* 0x000fce00078e3cff */
.L_x_24:
[----:B------:R-:W-:Y:S01]  /*1e10*/  ULEA UR4, UR13, UR21, 0x3 ;  /* 0x000000150d047291 */ /* 0x000fe2000f8e18ff */
[----:B------:R-:W-:Y:S01]  /*1e20*/  SHF.L.U32 R0, R12, 0x1f, RZ ;  /* 0x0000001f0c007819 */ /* 0x000fe200000006ff */
[----:B------:R-:W-:Y:S02]  /*1e30*/  UISETP.GE.U32.AND UP0, UPT, UR51, 0x7f, UPT ;  /* 0x0000007f3300788c */ /* 0x000fe4000bf06070 */
[----:B------:R-:W-:Y:S01]  /*1e40*/  ULEA UR11, UR27, UR49, 0x6 ;  /* 0x000000311b0b7291 */ /* 0x000fe2000f8e30ff */
[----:B------:R-:W-:-:S04]  /*1e50*/  UMOV UR6, URZ ;  /* 0x000000ff00067c82 */ /* 0x000fc80008000000 */
[----:B------:R3:W1:Y:S01]  /*1e60*/  SYNCS.PHASECHK.TRANS64.TRYWAIT P0, [UR4+0x88], R0 ;  /* 0x00008800ff0075a7 */ /* 0x0006620008001104 */
[----:B------:R-:W-:-:S04]  /*1e70*/  ULEA.HI UR4, UR20, UR20, URZ, 0x1 ;  /* 0x0000001414047291 */ /* 0x000fc8000f8f08ff */
[----:B------:R-:W-:-:S04]  /*1e80*/  USHF.L.U32 UR4, UR4, 0x6, URZ ;  /* 0x0000000604047899 */ /* 0x000fc800080006ff */
[----:B------:R-:W-:-:S04]  /*1e90*/  ULOP3.LUT UR35, UR4, 0xffffff80, URZ, 0xc0, !UPT ;  /* 0xffffff8004237892 */ /* 0x000fc8000f8ec0ff */
[----:B------:R-:W-:Y:S01]  /*1ea0*/  UIADD3 UR35, UPT, UPT, UR48, UR35, URZ ;  /* 0x0000002330237290 */ /* 0x000fe2000fffe0ff */
[----:B------:R-:W-:Y:S11]  /*1eb0*/  BRA.U !UP0, `(.L_x_26) ;  /* 0x0000000108d07547 */ /* 0x000ff6000b800000 */
[----:B------:R-:W-:Y:S01]  /*1ec0*/  UMOV UR16, UR47 ;  /* 0x0000002f00107c82 */ /* 0x000fe20008000000 */
[----:B------:R-:W-:Y:S01]  /*1ed0*/  UMOV UR4, UR13 ;  /* 0x0000000d00047c82 */ /* 0x000fe20008000000 */
[----:B------:R-:W-:-:S05]  /*1ee0*/  UMOV UR34, URZ ;  /* 0x000000ff00227c82 */ /* 0x000fca0008000000 */
.L_x_32:
[----:B------:R-:W-:Y:S01]  /*1ef0*/  ULEA UR33, UR4, UR21, 0x3 ;  /* 0x0000001504217291 */ /* 0x000fe2000f8e18ff */
[----:B------:R-:W-:Y:S01]  /*1f00*/  @P3 MOV R2, 0x6000 ;  /* 0x0000600000023802 */ /* 0x000fe20000000f00 */
[----:B-12---:R-:W-:Y:S10]  /*1f10*/  @P0 BRA `(.L_x_27) ;  /* 0x00000000000c0947 */ /* 0x006ff40003800000 */
[----:B------:R-:W-:-:S04]  /*1f20*/  SHF.L.U32 R3, R12, 0x1f, RZ ;  /* 0x0000001f0c037819 */ /* 0x000fc800000006ff */
[----:B------:R-:W1:Y:S02]  /*1f30*/  SYNCS.PHASECHK.TRANS64.TRYWAIT P0, [UR33+0x88], R3 ;  /* 0x00008803ff0075a7 */ /* 0x000e640008001121 */
[----:B-1----:R-:W-:Y:S05]  /*1f40*/  @!P0 BRA `(.L_x_28) ;  /* 0x0000006400e48947 */ /* 0x002fea0003800000 */
.L_x_27:
[----:B------:R1:W-:Y:S01]  /*1f50*/  @P3 SYNCS.ARRIVE.TRANS64 RZ, [UR33], R2 ;  /* 0x00000002ffff39a7 */ /* 0x0003e20008000021 */
[----:B------:R-:W-:Y:S02]  /*1f60*/  ULOP3.LUT UR5, UR24, 0x2, URZ, 0xfc, !UPT ;  /* 0x0000000218057892 */ /* 0x000fe4000f8efcff */
[----:B------:R-:W-:Y:S02]  /*1f70*/  UIADD3 UR16, UPT, UPT, UR16, 0x1, URZ ;  /* 0x0000000110107890 */ /* 0x000fe4000fffe0ff */
[----:B------:R-:W-:Y:S02]  /*1f80*/  UISETP.NE.AND UP0, UPT, UR5, 0x2, UPT ;  /* 0x000000020500788c */ /* 0x000fe4000bf05270 */
[----:B------:R-:W-:-:S07]  /*1f90*/  UISETP.NE.AND UP2, UPT, UR16, 0x1, UPT ;  /* 0x000000011000788c */ /* 0x000fce000bf45270 */
[----:B------:R-:W-:Y:S05]  /*1fa0*/  BRA.U UP0, `(.L_x_29) ;  /* 0x0000000100047547 */ /* 0x000fea000b800000 */
[----:B--2-4-:R-:W-:Y:S05]  /*1fb0*/  BPT.TRAP 0x1 ;  /* 0x000000040000795c */ /* 0x014fea0000300000 */
.L_x_29:
[----:B------:R-:W-:Y:S04]  /*1fc0*/  BSSY.RECONVERGENT B0, `(.L_x_30) ;  /* 0x0000003000007945 */ /* 0x000fe80003800200 */
[----:B------:R-:W-:Y:S05]  /*1fd0*/  @!P2 BRA `(.L_x_31) ;  /* 0x000000000004a947 */ /* 0x000fea0003800000 */
[----:B--2-4-:R-:W-:Y:S05]  /*1fe0*/  BPT.TRAP 0x1 ;  /* 0x000000040000795c */ /* 0x014fea0000300000 */
.L_x_31:
[----:B--2-4-:R-:W-:Y:S05]  /*1ff0*/  BSYNC.RECONVERGENT B0 ;  /* 0x0000000000007941 */ /* 0x014fea0003800200 */
.L_x_30:
[----:B------:R-:W-:Y:S02]  /*2000*/  UIADD3 UR5, UPT, UPT, UR4, 0x1, URZ ;  /* 0x0000000104057890 */ /* 0x000fe4000fffe0ff */
[----:B------:R-:W-:Y:S02]  /*2010*/  USHF.L.U32 UR4, UR4, 0xc, URZ ;  /* 0x0000000c04047899 */ /* 0x000fe400080006ff */
[----:B------:R-:W-:Y:S02]  /*2020*/  UISETP.NE.AND UP0, UPT, UR5, 0x11, UPT ;  /* 0x000000110500788c */ /* 0x000fe4000bf05270 */
[----:B------:R-:W-:Y:S02]  /*2030*/  ULOP3.LUT UR32, UR4, 0x800, UR41, 0xf8, !UPT ;  /* 0x0000080004207892 */ /* 0x000fe4000f8ef829 */
[----:B------:R-:W-:Y:S02]  /*2040*/  USEL UR6, URZ, 0x1, UP0 ;  /* 0x00000001ff067887 */ /* 0x000fe40008000000 */
[----:B------:R-:W-:-:S02]  /*2050*/  USEL UR13, UR5, URZ, UP0 ;  /* 0x000000ff050d7287 */ /* 0x000fc40008000000 */
[----:B------:R-:W-:Y:S02]  /*2060*/  UIADD3 UR14, UP1, UPT, UR28, 0x80, URZ ;  /* 0x000000801c0e7890 */ /* 0x000fe4000ff3e0ff */
[----:B------:R-:W-:Y:S01]  /*2070*/  ULEA UR5, UR13, UR21, 0x3 ;  /* 0x000000150d057291 */ /* 0x000fe2000f8e18ff */
[----:B------:R-:W-:Y:S01]  /*2080*/  LOP3.LUT R12, R12, UR6, RZ, 0x3c, !PT ;  /* 0x000000060c0c7c12 */ /* 0x000fe2000f8e3cff */
[----:B------:R-:W-:Y:S02]  /*2090*/  ULEA UR32, UR32, UR21, 0x1 ;  /* 0x0000001520207291 */ /* 0x000fe4000f8e08ff */
[----:B------:R-:W-:Y:S01]  /*20a0*/  UIADD3 UR6, UP0, UPT, UR28, 0x180, URZ ;  /* 0x000001801c067890 */ /* 0x000fe2000ff1e0ff */
[----:B-1-3--:R-:W-:Y:S01]  /*20b0*/  SHF.L.U32 R0, R12, 0x1f, RZ ;  /* 0x0000001f0c007819 */ /* 0x00afe200000006ff */
[----:B------:R-:W-:Y:S02]  /*20c0*/  ULEA UR8, UR30, UR4, 0x1 ;  /* 0x000000041e087291 */ /* 0x000fe4000f8e08ff */
[----:B------:R-:W-:Y:S01]  /*20d0*/  ULOP3.LUT UR33, UR33, 0xfefffff8, URZ, 0xc0, !UPT ;  /* 0xfefffff821217892 */ /* 0x000fe2000f8ec0ff */
[----:B------:R1:W2:Y:S01]  /*20e0*/  SYNCS.PHASECHK.TRANS64.TRYWAIT P0, [UR5+0x88], R0 ;  /* 0x00008800ff0075a7 */ /* 0x0002a20008001105 */
[----:B------:R-:W-:-:S02]  /*20f0*/  UIADD3.X UR15, UPT, UPT, URZ, UR29, URZ, UP1, !UPT ;  /* 0x0000001dff0f7290 */ /* 0x000fc40008ffe4ff */
[----:B------:R-:W-:Y:S02]  /*2100*/  UIADD3 UR32, UPT, UPT, UR32, 0x3400, URZ ;  /* 0x0000340020207890 */ /* 0x000fe4000fffe0ff */
[----:B------:R-:W-:Y:S02]  /*2110*/  UPRMT UR5, URZ, 0x5410, UR26 ;  /* 0x00005410ff057896 */ /* 0x000fe4000800001a */
[----:B------:R-:W-:Y:S02]  /*2120*/  UIADD3 UR8, UPT, UPT, UR21, 0x25400, UR8 ;  /* 0x0002540015087890 */ /* 0x000fe4000fffe008 */
[----:B------:R-:W-:Y:S02]  /*2130*/  UIADD3.X UR7, UPT, UPT, URZ, UR29, URZ, UP0, !UPT ;  /* 0x0000001dff077290 */ /* 0x000fe400087fe4ff */
[----:B------:R-:W-:Y:S01]  /*2140*/  UPRMT UR4, URZ, 0x5410, UR25 ;  /* 0x00005410ff047896 */ /* 0x000fe20008000019 */
[----:B------:R-:W-:Y:S01]  /*2150*/  UMOV UR18, 0x0 ;  /* 0x0000000000127882 */ /* 0x000fe20000000000 */
[----:B------:R-:W-:Y:S01]  /*2160*/  UMOV UR19, 0x10000000 ;  /* 0x1000000000137882 */ /* 0x000fe20000000000 */
[----:B------:R-:W-:Y:S01]  /*2170*/  UMOV UR10, UR34 ;  /* 0x00000022000a7c82 */ /* 0x000fe20008000000 */
[----:B------:R-:W-:Y:S01]  /*2180*/  UMOV UR12, UR36 ;  /* 0x00000024000c7c82 */ /* 0x000fe20008000000 */
[----:B------:R-:W-:Y:S01]  /*2190*/  UMOV UR9, UR33 ;  /* 0x0000002100097c82 */ /* 0x000fe20008000000 */
[----:B------:R3:W-:Y:S03]  /*21a0*/  UTMALDG.3D.MULTICAST.2CTA [UR32], [UR14], UR5, desc[UR18] ;  /* 0x000012200e0073b4 */ /* 0x0007e60008211805 */
[----:B------:R4:W-:Y:S01]  /*21b0*/  UTMALDG.3D.MULTICAST.2CTA [UR8], [UR6], UR4, desc[UR18] ;  /* 0x00001208060073b4 */ /* 0x0009e20008211804 */
[----:B---3--:R-:W-:Y:S01]  /*21c0*/  UIADD3 UR34, UPT, UPT, UR34, 0x40, URZ ;  /* 0x0000004022227890 */ /* 0x008fe2000fffe0ff */
[----:B----4-:R-:W-:Y:S01]  /*21d0*/  UMOV UR6, UR31 ;  /* 0x0000001f00067c82 */ /* 0x010fe20008000000 */
[----:B------:R-:W-:Y:S01]  /*21e0*/  UMOV UR4, UR13 ;  /* 0x0000000d00047c82 */ /* 0x000fe20008000000 */
[----:B-1----:R-:W-:Y:S09]  /*21f0*/  BRA.U UP2, `(.L_x_32) ;  /* 0xfffffffd023c7547 */ /* 0x002ff2000b83ffff */
.L_x_26:
[----:B------:R-:W-:Y:S01]  /*2200*/  ULEA UR4, UR13, UR21, 0x3 ;  /* 0x000000150d047291 */ /* 0x000fe2000f8e18ff */
[----:B---3--:R-:W-:Y:S01]  /*2210*/  SHF.L.U32 R0, R12, 0x1f, RZ ;  /* 0x0000001f0c007819 */ /* 0x008fe200000006ff */
[----:B------:R-:W-:Y:S01]  /*2220*/  @!P1 SYNCS.ARRIVE.TRANS64.A1T0 RZ, [UR21+0x148], RZ ;  /* 0x000148ffffff99a7 */ /* 0x000fe20008100015 */
[----:B------:R-:W-:-:S06]  /*2230*/  UISETP.GT.AND UP0, UPT, UR46, UR45, UPT ;  /* 0x0000002d2e00728c */ /* 0x000fcc000bf04270 */
[----:B-12---:R1:W2:Y:S03]  /*2240*/  SYNCS.PHASECHK.TRANS64.TRYWAIT P0, [UR4+0x88], R0 ;  /* 0x00008800ff0075a7 */ /* 0x0062a60008001104 */
[----:B------:R-:W-:Y:S05]  /*2250*/  BRA.U !UP0, `(.L_x_33) ;  /* 0x0000000108c07547 */ /* 0x000fea000b800000 */
[----:B------:R-:W-:Y:S01]  /*2260*/  UIADD3 UR27, UPT, UPT, UR50, UR6, URZ ;  /* 0x00000006321b7290 */ /* 0x000fe2000fffe0ff */
[----:B------:R-:W-:-:S11]  /*2270*/  UMOV UR4, UR13 ;  /* 0x0000000d00047c82 */ /* 0x000fd60008000000 */
.L_x_39:
[----:B------:R-:W-:Y:S01]  /*2280*/  ULEA UR17, UR4, UR21, 0x3 ;  /* 0x0000001504117291 */ /* 0x000fe2000f8e18ff */
[----:B--2---:R-:W-:Y:S01]  /*2290*/  @P3 MOV R2, 0x6000 ;  /* 0x0000600000023802 */ /* 0x004fe20000000f00 */
[----:B-12---:R-:W-:Y:S10]  /*22a0*/  @P0 BRA `(.L_x_34) ;  /* 0x00000000000c0947 */ /* 0x006ff40003800000 */
[----:B------:R-:W-:-:S04]  /*22b0*/  SHF.L.U32 R3, R12, 0x1f, RZ ;  /* 0x0000001f0c037819 */ /* 0x000fc800000006ff */
[----:B------:R-:W2:Y:S02]  /*22c0*/  SYNCS.PHASECHK.TRANS64.TRYWAIT P0, [UR17+0x88], R3 ;  /* 0x00008803ff0075a7 */ /* 0x000ea40008001111 */
[----:B--2---:R-:W-:Y:S05]  /*22d0*/  @!P0 BRA `(.L_x_35) ;  /* 0x0000006400188947 */ /* 0x004fea0003800000 */
.L_x_34:
[----:B------:R2:W-:Y:S01]  /*22e0*/  @P3 SYNCS.ARRIVE.TRANS64 RZ, [UR17], R2 ;  /* 0x00000002ffff39a7 */ /* 0x0005e20008000011 */
[----:B------:R-:W-:-:S04]  /*22f0*/  ULOP3.LUT UR5, UR24, 0x2, URZ, 0xfc, !UPT ;  /* 0x0000000218057892 */ /* 0x000fc8000f8efcff */
[----:B------:R-:W-:-:S09]  /*2300*/  UISETP.NE.AND UP0, UPT, UR5, 0x2, UPT ;  /* 0x000000020500788c */ /* 0x000fd2000bf05270 */
[----:B------:R-:W-:Y:S05]  /*2310*/  BRA.U UP0, `(.L_x_36) ;  /* 0x0000000100047547 */ /* 0x000fea000b800000 */
[----:B----4-:R-:W-:Y:S05]  /*2320*/  BPT.TRAP 0x1 ;  /* 0x000000040000795c */ /* 0x010fea0000300000 */
.L_x_36:
[----:B------:R-:W-:Y:S04]  /*2330*/  BSSY.RECONVERGENT B0, `(.L_x_37) ;  /* 0x0000003000007945 */ /* 0x000fe80003800200 */
[----:B------:R-:W-:Y:S05]  /*2340*/  @!P2 BRA `(.L_x_38) ;  /* 0x000000000004a947 */ /* 0x000fea0003800000 */
[----:B----4-:R-:W-:Y:S05]  /*2350*/  BPT.TRAP 0x1 ;  /* 0x000000040000795c */ /* 0x010fea0000300000 */
.L_x_38:
[----:B----4-:R-:W-:Y:S05]  /*2360*/  BSYNC.RECONVERGENT B0 ;  /* 0x0000000000007941 */ /* 0x010fea0003800200 */
.L_x_37:
[----:B------:R-:W-:Y:S02]  /*2370*/  UIADD3 UR5, UPT, UPT, UR4, 0x1, URZ ;  /* 0x0000000104057890 */ /* 0x000fe4000fffe0ff */
[----:B------:R-:W-:Y:S02]  /*2380*/  UIADD3 UR14, UP1, UPT, UR28, 0x80, URZ ;  /* 0x000000801c0e7890 */ /* 0x000fe4000ff3e0ff */
[----:B------:R-:W-:Y:S02]  /*2390*/  UISETP.NE.AND UP0, UPT, UR5, 0x11, UPT ;  /* 0x000000110500788c */ /* 0x000fe4000bf05270 */
[----:B------:R-:W-:Y:S02]  /*23a0*/  ULEA UR16, UR4, UR38, 0xd ;  /* 0x0000002604107291 */ /* 0x000fe4000f8e68ff */
[----:B------:R-:W-:Y:S02]  /*23b0*/  USEL UR7, URZ, 0x1, UP0 ;  /* 0x00000001ff077887 */ /* 0x000fe40008000000 */
[----:B------:R-:W-:-:S02]  /*23c0*/  USEL UR13, UR5, URZ, UP0 ;  /* 0x000000ff050d7287 */ /* 0x000fc40008000000 */
[----:B------:R-:W-:Y:S02]  /*23d0*/  UIADD3 UR22, UP0, UPT, UR28, 0x180, URZ ;  /* 0x000001801c167890 */ /* 0x000fe4000ff1e0ff */
[----:B------:R-:W-:Y:S01]  /*23e0*/  ULEA UR5, UR13, UR21, 0x3 ;  /* 0x000000150d057291 */ /* 0x000fe2000f8e18ff */
[----:B------:R-:W-:Y:S01]  /*23f0*/  LOP3.LUT R12, R12, UR7, RZ, 0x3c, !PT ;  /* 0x000000070c0c7c12 */ /* 0x000fe2000f8e3cff */
[----:B------:R-:W-:Y:S02]  /*2400*/  ULEA UR8, UR4, UR37, 0xc ;  /* 0x0000002504087291 */ /* 0x000fe4000f8e60ff */
[----:B------:R-:W-:Y:S01]  /*2410*/  USHF.L.U32 UR18, UR6, 0x6, URZ ;  /* 0x0000000606127899 */ /* 0x000fe200080006ff */
[----:B-1----:R-:W-:Y:S01]  /*2420*/  SHF.L.U32 R0, R12, 0x1f, RZ ;  /* 0x0000001f0c007819 */ /* 0x002fe200000006ff */
[----:B------:R-:W-:Y:S02]  /*2430*/  ULOP3.LUT UR17, UR17, 0xfefffff8, URZ, 0xc0, !UPT ;  /* 0xfefffff811117892 */ /* 0x000fe4000f8ec0ff */
[----:B------:R-:W-:Y:S01]  /*2440*/  UPRMT UR4, URZ, 0x5410, UR26 ;  /* 0x00005410ff047896 */ /* 0x000fe2000800001a */
[----:B------:R3:W1:Y:S01]  /*2450*/  SYNCS.PHASECHK.TRANS64.TRYWAIT P0, [UR5+0x88], R0 ;  /* 0x00008800ff0075a7 */ /* 0x0006620008001105 */
[----:B------:R-:W-:-:S02]  /*2460*/  UIADD3.X UR15, UPT, UPT, URZ, UR29, URZ, UP1, !UPT ;  /* 0x0000001dff0f7290 */ /* 0x000fc40008ffe4ff */
[----:B------:R-:W-:Y:S02]  /*2470*/  UPRMT UR5, URZ, 0x5410, UR25 ;  /* 0x00005410ff057896 */ /* 0x000fe40008000019 */
[----:B------:R-:W-:Y:S01]  /*2480*/  UIADD3.X UR23, UPT, UPT, URZ, UR29, URZ, UP0, !UPT ;  /* 0x0000001dff177290 */ /* 0x000fe200087fe4ff */
[----:B------:R-:W-:Y:S01]  /*2490*/  UMOV UR32, 0x0 ;  /* 0x0000000000207882 */ /* 0x000fe20000000000 */
[----:B------:R-:W-:Y:S01]  /*24a0*/  UMOV UR33, 0x10000000 ;  /* 0x1000000000217882 */ /* 0x000fe20000000000 */
[----:B------:R-:W-:Y:S01]  /*24b0*/  UMOV UR19, UR35 ;  /* 0x0000002300137c82 */ /* 0x000fe20008000000 */
[----:B------:R-:W-:Y:S01]  /*24c0*/  UMOV UR20, UR36 ;  /* 0x0000002400147c82 */ /* 0x000fe20008000000 */
[----:B------:R-:W-:Y:S01]  /*24d0*/  UMOV UR12, UR36 ;  /* 0x00000024000c7c82 */ /* 0x000fe20008000000 */
[----:B------:R-:W-:Y:S01]  /*24e0*/  UMOV UR9, UR17 ;  /* 0x0000001100097c82 */ /* 0x000fe20008000000 */
[----:B------:R-:W-:Y:S01]  /*24f0*/  UMOV UR10, UR18 ;  /* 0x00000012000a7c82 */ /* 0x000fe20008000000 */
[----:B------:R4:W-:Y:S01]  /*2500*/  UTMALDG.3D.MULTICAST.2CTA [UR16], [UR14], UR4, desc[UR32] ;  /* 0x000020100e0073b4 */ /* 0x0009e20008211804 */
[----:B------:R-:W-:-:S04]  /*2510*/  UIADD3 UR6, UPT, UPT, UR6, 0x1, URZ ;  /* 0x0000000106067890 */ /* 0x000fc8000fffe0ff */
[----:B------:R-:W-:Y:S01]  /*2520*/  UISETP.NE.AND UP0, UPT, UR6, UR27, UPT ;  /* 0x0000001b0600728c */ /* 0x000fe2000bf05270 */
[----:B------:R3:W-:Y:S01]  /*2530*/  UTMALDG.3D.MULTICAST.2CTA [UR8], [UR22], UR5, desc[UR32] ;  /* 0x00002008160073b4 */ /* 0x0007e20008211805 */
[----:B----4-:R-:W-:-:S07]  /*2540*/  UMOV UR4, UR13 ;  /* 0x0000000d00047c82 */ /* 0x010fce0008000000 */
[----:B---3--:R-:W-:Y:S05]  /*2550*/  BRA.U UP0, `(.L_x_39) ;  /* 0xfffffffd00487547 */ /* 0x008fea000b83ffff */
.L_x_33:
[C---:B------:R-:W-:Y:S01]  /*2560*/  LEA R3, R11.reuse, UR21, 0x3 ;  /* 0x000000150b037c11 */ /* 0x040fe2000f8e18ff */
[----:B------:R-:W-:Y:S01]  /*2570*/  NOP ;  /* 0x0000000000007918 */ /* 0x000fe20000000000 */
[----:B-1----:R-:W-:Y:S02]  /*2580*/  SHF.L.U32 R0, R10, 0x1f, RZ ;  /* 0x0000001f0a007819 */ /* 0x002fe400000006ff */
[----:B------:R-:W-:Y:S02]  /*2590*/  LEA R4, R11, UR21, 0x4 ;  /* 0x000000150b047c11 */ /* 0x000fe4000f8e20ff */
[----:B--2---:R-:W1:Y:S02]  /*25a0*/  SYNCS.PHASECHK.TRANS64.TRYWAIT P0, [R3+URZ+0x150], R0 ;  /* 0x00015000030075a7 */ /* 0x004e6400080011ff */
[----:B-1----:R-:W-:Y:S05]  /*25b0*/  @!P0 BRA `(.L_x_40) ;  /* 0x0000006000788947 */ /* 0x002fea0003800000 */
.L_x_150:
[----:B------:R-:W2:Y:S01]  /*25c0*/  LDS.128 R4, [R4+0x1e0] ;  /* 0x0001e00004047984 */ /* 0x000ea20000000c00 */
[----:B------:R-:W-:Y:S01]  /*25d0*/  UISETP.GE.AND UP0, UPT, UR42, 0x1, UPT ;  /* 0x000000012a00788c */ /* 0x000fe2000bf06270 */
[----:B------:R-:W-:Y:S01]  /*25e0*/  @!PT LDS RZ, [RZ] ;  /* 0x00000000fffff984 */ /* 0x000fe20000000800 */
[----:B------:R-:W-:Y:S01]  /*25f0*/  @!PT LDS RZ, [RZ] ;  /* 0x00000000fffff984 */ /* 0x000fe20000000800 */
[----:B------:R-:W-:Y:S01]  /*2600*/  @!PT LDS RZ, [RZ] ;  /* 0x00000000fffff984 */ /* 0x000fe20000000800 */
[----:B------:R-:W-:Y:S01]  /*2610*/  @!PT LDS RZ, [RZ] ;  /* 0x00000000fffff984 */ /* 0x000fe20000000800 */
[----:B------:R3:W-:Y:S06]  /*2620*/  MEMBAR.ALL.CTA ;  /* 0x0000000000007992 */ /* 0x0007ec0000008000 */
[----:B---3--:R-:W3:Y:S01]  /*2630*/  FENCE.VIEW.ASYNC.S ;  /* 0x00000000000073c6 */ /* 0x008ee20000000000 */
[----:B--2---:R-:W-:-:S13]  /*2640*/  LOP3.LUT P0, RZ, R6, 0x1, RZ, 0xc0, !PT ;  /* 0x0000000106ff7812 */ /* 0x004fda000780c0ff */
[----:B---3--:R-:W-:Y:S01]  /*2650*/  VOTEU.ANY UP1, P0 ;  /* 0x0000000000ff7886 */ /* 0x008fe20000020100 */
[----:B------:R-:W-:-:S13]  /*2660*/  PLOP3.LUT P0, PT, PT, PT, UP1, 0x80, 0x8 ;  /* 0x000000000008781c */ /* 0x000fda0003f0f018 */
[----:B-1----:R-:W-:Y:S02]  /*2670*/  @P0 LOP3.LUT R0, R5, 0xffff, RZ, 0xc0, !PT ;  /* 0x0000ffff05000812 */ /* 0x002fe400078ec0ff */
[----:B------:R-:W-:Y:S02]  /*2680*/  @P0 MOV R2, R4 ;  /* 0x0000000400020202 */ /* 0x000fe40000000f00 */
[----:B------:R-:W-:Y:S01]  /*2690*/  @P0 R2UR UR5, R0 ;  /* 0x00000000000502ca */ /* 0x000fe200000e0000 */
[----:B------:R-:W-:Y:S01]  /*26a0*/  VIADD R0, R3, 0x160 ;  /* 0x0000016003007836 */ /* 0x000fe20000000000 */
[----:B------:R-:W-:Y:S02]  /*26b0*/  @P0 SHF.R.U32.HI R4, RZ, 0x10, R5 ;  /* 0x00000010ff040819 */ /* 0x000fe40000011605 */
[----:B------:R-:W-:Y:S02]  /*26c0*/  @P0 R2UR UR6, R2 ;  /* 0x00000000020602ca */ /* 0x000fe400000e0000 */
[----:B------:R-:W-:-:S02]  /*26d0*/  PRMT R0, RZ, 0x654, R0 ;  /* 0x00000654ff007816 */ /* 0x000fc40000000000 */
[----:B------:R-:W-:Y:S02]  /*26e0*/  @P0 R2UR UR4, R4 ;  /* 0x00000000040402ca */ /* 0x000fe400000e0000 */
[----:B------:R1:W-:Y:S03]  /*26f0*/  SYNCS.ARRIVE.TRANS64.RED.A1T0 RZ, [R0+URZ], RZ ;  /* 0x000000ff00ff79a7 */ /* 0x0003e600081004ff */
[----:B------:R-:W-:-:S04]  /*2700*/  @UP1 UMOV UR39, UR5 ;  /* 0x0000000500271c82 */ /* 0x000fc80008000000 */
[----:B------:R-:W-:-:S04]  /*2710*/  @UP1 UMOV UR40, UR6 ;  /* 0x0000000600281c82 */ /* 0x000fc80008000000 */
[----:B------:R-:W-:Y:S01]  /*2720*/  @UP1 UMOV UR36, UR4 ;  /* 0x0000000400241c82 */ /* 0x000fe20008000000 */
[----:B------:R-:W-:Y:S05]  /*2730*/  BRA.U !UP0, `(.L_x_41) ;  /* 0x0000000108d47547 */ /* 0x000fea000b800000 */
[----:B------:R-:W4:Y:S01]  /*2740*/  LDCU.128 UR16, c[0x0][0xb10] ;  /* 0x00016200ff1077ac */ /* 0x000f220008000c00 */
[----:B------:R-:W2:Y:S01]  /*2750*/  LDCU UR12, c[0x0][0xb20] ;  /* 0x00016400ff0c77ac */ /* 0x000ea20008000800 */
[----:B------:R-:W3:Y:S01]  /*2760*/  LDCU UR20, c[0x0][0xb0c] ;  /* 0x00016180ff1477ac */ /* 0x000ee20008000800 */
[----:B------:R-:W1:Y:S01]  /*2770*/  LDCU.64 UR8, c[0x0][0xb28] ;  /* 0x00016500ff0877ac */ /* 0x000e620008000a00 */
[----:B------:R-:W-:Y:S02]  /*2780*/  UISETP.NE.AND UP3, UPT, UR42, 0x1, UPT ;  /* 0x000000012a00788c */ /* 0x000fe4000bf65270 */
[----:B----4-:R-:W-:Y:S02]  /*2790*/  UIMAD.WIDE.U32 UR6, UR43, UR19, URZ ;  /* 0x000000132b0672a5 */ /* 0x010fe4000f8e00ff */
[----:B------:R-:W-:Y:S02]  /*27a0*/  UIMAD.WIDE.U32 UR4, UR44, UR16, URZ ;  /* 0x000000102c0472a5 */ /* 0x000fe4000f8e00ff */
[----:B------:R-:W-:-:S02]  /*27b0*/  UISETP.NE.AND UP0, UPT, UR18, 0x1, UPT ;  /* 0x000000011200788c */ /* 0x000fc4000bf05270 */
[----:B------:R-:W-:Y:S01]  /*27c0*/  UIMAD.WIDE.U32 UR22, UR39, UR19, URZ ;  /* 0x00000013271672a5 */ /* 0x000fe2000f8e00ff */
[----:B------:R-:W-:Y:S02]  /*27d0*/  UMOV UR6, UR7 ;  /* 0x0000000700067c82 */ /* 0x000fe40008000000 */
[----:B------:R-:W-:Y:S01]  /*27e0*/  UMOV UR4, UR5 ;  /* 0x0000000500047c82 */ /* 0x000fe20008000000 */
[----:B--2---:R-:W-:Y:S02]  /*27f0*/  USHF.R.U32.HI UR6, URZ, UR12, UR6 ;  /* 0x0000000cff067299 */ /* 0x004fe40008011606 */
[----:B---3--:R-:W-:Y:S02]  /*2800*/  UISETP.NE.AND UP2, UPT, UR20, 0x1, UPT ;  /* 0x000000011400788c */ /* 0x008fe4000bf45270 */
[----:B------:R-:W-:Y:S02]  /*2810*/  USHF.R.U32.HI UR4, URZ, UR17, UR4 ;  /* 0x00000011ff047299 */ /* 0x000fe40008011604 */
[----:B------:R-:W-:-:S02]  /*2820*/  USEL UR5, UR43, UR6, !UP0 ;  /* 0x000000062b057287 */ /* 0x000fc4000c000000 */
[----:B------:R-:W-:Y:S02]  /*2830*/  USEL UR6, UR44, UR4, !UP2 ;  /* 0x000000042c067287 */ /* 0x000fe4000d000000 */
[----:B-1----:R-:W-:Y:S01]  /*2840*/  UIMAD.WIDE.U32 UR10, UR5, UR8, URZ ;  /* 0x00000008050a72a5 */ /* 0x002fe2000f8e00ff */
[----:B------:R-:W-:Y:S01]  /*2850*/  UMOV UR4, UR23 ;  /* 0x0000001700047c82 */ /* 0x000fe20008000000 */
[----:B------:R-:W-:Y:S02]  /*2860*/  UIMAD.WIDE.U32 UR14, UR40, UR16, URZ ;  /* 0x00000010280e72a5 */ /* 0x000fe4000f8e00ff */
[----:B------:R-:W-:-:S03]  /*2870*/  UIMAD.WIDE.U32 UR22, UR6, UR8, URZ ;  /* 0x00000008061672a5 */ /* 0x000fc6000f8e00ff */
[----:B------:R-:W-:Y:S01]  /*2880*/  UMOV UR10, UR11 ;  /* 0x0000000b000a7c82 */ /* 0x000fe20008000000 */
[----:B------:R-:W-:Y:S02]  /*2890*/  USHF.R.U32.HI UR4, URZ, UR12, UR4 ;  /* 0x0000000cff047299 */ /* 0x000fe40008011604 */
[----:B------:R-:W-:Y:S01]  /*28a0*/  @UP3 USHF.R.U32.HI UR5, URZ, UR9, UR10 ;  /* 0x00000009ff053299 */ /* 0x000fe2000801160a */
[----:B------:R-:W-:Y:S01]  /*28b0*/  UMOV UR14, UR15 ;  /* 0x0000000f000e7c82 */ /* 0x000fe20008000000 */
[----:B------:R-:W-:Y:S01]  /*28c0*/  UMOV UR22, UR23 ;  /* 0x0000001700167c82 */ /* 0x000fe20008000000 */
[----:B------:R-:W-:Y:S02]  /*28d0*/  USHF.R.U32.HI UR17, URZ, UR17, UR14 ;  /* 0x00000011ff117299 */ /* 0x000fe4000801160e */
[----:B------:R-:W-:Y:S02]  /*28e0*/  USEL UR4, UR39, UR4, !UP0 ;  /* 0x0000000427047287 */ /* 0x000fe4000c000000 */
[----:B------:R-:W-:-:S02]  /*28f0*/  @UP3 USHF.R.U32.HI UR6, URZ, UR9, UR22 ;  /* 0x00000009ff063299 */ /* 0x000fc40008011616 */
[----:B------:R-:W-:Y:S02]  /*2900*/  UIMAD UR7, UR42, UR5, URZ ;  /* 0x000000052a0772a4 */ /* 0x000fe4000f8e02ff */
[----:B------:R-:W-:Y:S02]  /*2910*/  USEL UR5, UR40, UR17, !UP2 ;  /* 0x0000001128057287 */ /* 0x000fe4000d000000 */
[----:B------:R-:W-:Y:S02]  /*2920*/  UIMAD UR10, UR42, UR6, URZ ;  /* 0x000000062a0a72a4 */ /* 0x000fe4000f8e02ff */
[----:B------:R-:W-:Y:S02]  /*2930*/  UISETP.GE.AND UP0, UPT, UR4, UR7, UPT ;  /* 0x000000070400728c */ /* 0x000fe4000bf06270 */
[----:B------:R-:W-:Y:S02]  /*2940*/  UIMAD.WIDE.U32 UR14, UR4, UR8, URZ ;  /* 0x00000008040e72a5 */ /* 0x000fe4000f8e00ff */
[----:B------:R-:W-:-:S02]  /*2950*/  UISETP.GE.OR UP0, UPT, UR5, UR10, UP0 ;  /* 0x0000000a0500728c */ /* 0x000fc40008706670 */
        /* <DEDUP_REMOVED lines=19> */
.L_x_41:
[----:B------:R-:W2:Y:S02]  /*2a90*/  LDCU UR4, c[0x0][0xb30] ;  /* 0x00016600ff0477ac */ /* 0x000ea40008000800 */
[----:B--2---:R-:W-:-:S09]  /*2aa0*/  UISETP.NE.AND UP0, UPT, UR4, 0x1, UPT ;  /* 0x000000010400788c */ /* 0x004fd2000bf05270 */
[----:B------:R-:W-:Y:S05]  /*2ab0*/  BRA.U UP0, `(.L_x_42) ;  /* 0x0000000100447547 */ /* 0x000fea000b800000 */
[----:B------:R-:W2:Y:S01]  /*2ac0*/  LDCU.128 UR8, c[0x0][0xb10] ;  /* 0x00016200ff0877ac */ /* 0x000ea20008000c00 */
[----:B------:R-:W3:Y:S01]  /*2ad0*/  LDCU UR12, c[0x0][0xb0c] ;  /* 0x00016180ff0c77ac */ /* 0x000ee20008000800 */
[----:B------:R-:W1:Y:S01]  /*2ae0*/  LDCU UR14, c[0x0][0xb20] ;  /* 0x00016400ff0e77ac */ /* 0x000e620008000800 */
[----:B--2---:R-:W-:Y:S02]  /*2af0*/  UIMAD.WIDE.U32 UR6, UR40, UR8, URZ ;  /* 0x00000008280672a5 */ /* 0x004fe4000f8e00ff */
[----:B------:R-:W-:Y:S02]  /*2b00*/  UIMAD.WIDE.U32 UR4, UR39, UR11, URZ ;  /* 0x0000000b270472a5 */ /* 0x000fe4000f8e00ff */
[----:B---3--:R-:W-:Y:S02]  /*2b10*/  UISETP.NE.AND UP2, UPT, UR12, 0x1, UPT ;  /* 0x000000010c00788c */ /* 0x008fe4000bf45270 */
[----:B------:R-:W-:Y:S01]  /*2b20*/  UISETP.NE.AND UP0, UPT, UR10, 0x1, UPT ;  /* 0x000000010a00788c */ /* 0x000fe2000bf05270 */
[----:B------:R-:W-:-:S02]  /*2b30*/  UMOV UR6, UR7 ;  /* 0x0000000700067c82 */ /* 0x000fc40008000000 */
[----:B------:R-:W-:Y:S01]  /*2b40*/  UMOV UR4, UR5 ;  /* 0x0000000500047c82 */ /* 0x000fe20008000000 */
[----:B------:R-:W-:Y:S02]  /*2b50*/  USHF.R.U32.HI UR9, URZ, UR9, UR6 ;  /* 0x00000009ff097299 */ /* 0x000fe40008011606 */
[----:B-1----:R-:W-:Y:S02]  /*2b60*/  USHF.R.U32.HI UR4, URZ, UR14, UR4 ;  /* 0x0000000eff047299 */ /* 0x002fe40008011604 */
[----:B------:R-:W-:Y:S02]  /*2b70*/  USEL UR5, UR40, UR9, !UP2 ;  /* 0x0000000928057287 */ /* 0x000fe4000d000000 */
[----:B------:R-:W-:-:S04]  /*2b80*/  USEL UR4, UR39, UR4, !UP0 ;  /* 0x0000000427047287 */ /* 0x000fc8000c000000 */
[----:B------:R-:W-:Y:S02]  /*2b90*/  UIADD3 UR6, UPT, UPT, UR5, -UR4, URZ ;  /* 0x8000000405067290 */ /* 0x000fe4000fffe0ff */
[----:B------:R-:W-:Y:S02]  /*2ba0*/  UIADD3 UR4, UPT, UPT, -UR5, UR4, URZ ;  /* 0x0000000405047290 */ /* 0x000fe4000fffe1ff */
[----:B------:R-:W-:Y:S02]  /*2bb0*/  UIMAD UR39, UR6, UR10, UR39 ;  /* 0x0000000a062772a4 */ /* 0x000fe4000f8e0227 */
[----:B------:R-:W-:-:S12]  /*2bc0*/  UIMAD UR40, UR4, UR12, UR40 ;  /* 0x0000000c042872a4 */ /* 0x000fd8000f8e0228 */
.L_x_42:
[----:B------:R-:W-:Y:S01]  /*2bd0*/  VIADD R11, R11, 0x1 ;  /* 0x000000010b0b7836 */ /* 0x000fe20000000000 */
[----:B------:R-:W-:Y:S02]  /*2be0*/  R2UR UR5, R53 ;  /* 0x00000000350572ca */ /* 0x000fe400000e0000 */
[----:B------:R-:W-:Y:S02]  /*2bf0*/  R2UR UR4, R52 ;  /* 0x00000000340472ca */ /* 0x000fe400000e0000 */
[C---:B------:R-:W-:Y:S02]  /*2c00*/  ISETP.NE.AND P0, PT, R11.reuse, 0x2, PT ;  /* 0x000000020b00780c */ /* 0x040fe40003f05270 */
[----:B------:R-:W-:Y:S02]  /*2c10*/  PLOP3.LUT P1, PT, PT, PT, PT, 0x80, 0x8 ;  /* 0x000000000008781c */ /* 0x000fe40003f2f070 */
[----:B-1----:R-:W-:Y:S02]  /*2c20*/  SEL R0, RZ, 0x1, P0 ;  /* 0x00000001ff007807 */ /* 0x002fe40000000000 */
[----:B------:R-:W-:-:S02]  /*2c30*/  SEL R11, R11, RZ, P0 ;  /* 0x000000ff0b0b7207 */ /* 0x000fc40000000000 */
[----:B------:R-:W-:Y:S01]  /*2c40*/  LOP3.LUT R10, R10, R0, RZ, 0x3c, !PT ;  /* 0x000000000a0a7212 */ /* 0x000fe200078e3cff */
[----:B------:R-:W-:Y:S02]  /*2c50*/  UIADD3 UR20, UPT, UPT, UR40, UR5, URZ ;  /* 0x0000000528147290 */ /* 0x000fe4000fffe0ff */
[----:B------:R-:W-:Y:S01]  /*2c60*/  UIADD3 UR27, UPT, UPT, UR39, UR4, URZ ;  /* 0x00000004271b7290 */ /* 0x000fe2000fffe0ff */
[----:B------:R-:W-:Y:S11]  /*2c70*/  BRA.U UP1, `(.L_x_43) ;  /* 0xfffffff101347547 */ /* 0x000ff6000b83ffff */
[----:B------:R-:W-:Y:S01]  /*2c80*/  UIADD3 UR21, UPT, UPT, UR21, 0x88, URZ ;  /* 0x0000008815157890 */ /* 0x000fe2000fffe0ff */
[----:B------:R-:W-:-:S03]  /*2c90*/  SHF.L.U32 R2, R12, 0x1f, RZ ;  /* 0x0000001f0c027819 */ /* 0x000fc600000006ff */
[----:B------:R-:W-:-:S09]  /*2ca0*/  ULEA UR4, UR13, UR21, 0x3 ;  /* 0x000000150d047291 */ /* 0x000fd2000f8e18ff */
[----:B------:R-:W1:Y:S02]  /*2cb0*/  SYNCS.PHASECHK.TRANS64.TRYWAIT P0, [UR4], R2 ;  /* 0x00000002ff0075a7 */ /* 0x000e640008001104 */
[----:B-1----:R-:W-:Y:S05]  /*2cc0*/  @!P0 BRA `(.L_x_44) ;  /* 0x0000005800c88947 */ /* 0x002fea0003800000 */
.L_x_152:
[----:B------:R-:W-:-:S04]  /*2cd0*/  UIADD3 UR4, UPT, UPT, UR13, 0x1, URZ ;  /* 0x000000010d047890 */ /* 0x000fc8000fffe0ff */
[----:B------:R-:W-:-:S04]  /*2ce0*/  UISETP.NE.AND UP0, UPT, UR4, 0x11, UPT ;  /* 0x000000110400788c */ /* 0x000fc8000bf05270 */
[----:B------:R-:W-:Y:S02]  /*2cf0*/  USEL UR6, URZ, 0x1, UP0 ;  /* 0x00000001ff067887 */ /* 0x000fe40008000000 */
[----:B------:R-:W-:-:S04]  /*2d00*/  USEL UR4, UR4, URZ, UP0 ;  /* 0x000000ff04047287 */ /* 0x000fc80008000000 */
[----:B------:R-:W-:Y:S01]  /*2d10*/  ULEA UR5, UR4, UR21, 0x3 ;  /* 0x0000001504057291 */ /* 0x000fe2000f8e18ff */
[----:B-1----:R-:W-:-:S04]  /*2d20*/  LOP3.LUT R2, R12, UR6, RZ, 0x3c, !PT ;  /* 0x000000060c027c12 */ /* 0x002fc8000f8e3cff */
[----:B------:R-:W-:-:S04]  /*2d30*/  SHF.L.U32 R3, R2, 0x1f, RZ ;  /* 0x0000001f02037819 */ /* 0x000fc800000006ff */
[----:B------:R-:W1:Y:S02]  /*2d40*/  SYNCS.PHASECHK.TRANS64.TRYWAIT P0, [UR5], R3 ;  /* 0x00000003ff0075a7 */ /* 0x000e640008001105 */
[----:B-1----:R-:W-:Y:S05]  /*2d50*/  @!P0 BRA `(.L_x_45) ;  /* 0x0000005800bc8947 */ /* 0x002fea0003800000 */
.L_x_154:
[----:B------:R-:W-:-:S04]  /*2d60*/  UIADD3 UR4, UPT, UPT, UR4, 0x1, URZ ;  /* 0x0000000104047890 */ /* 0x000fc8000fffe0ff */
[----:B------:R-:W-:-:S04]  /*2d70*/  UISETP.NE.AND UP0, UPT, UR4, 0x11, UPT ;  /* 0x000000110400788c */ /* 0x000fc8000bf05270 */
[----:B------:R-:W-:Y:S02]  /*2d80*/  USEL UR6, URZ, 0x1, UP0 ;  /* 0x00000001ff067887 */ /* 0x000fe40008000000 */
[----:B------:R-:W-:-:S04]  /*2d90*/  USEL UR4, UR4, URZ, UP0 ;  /* 0x000000ff04047287 */ /* 0x000fc80008000000 */
[----:B------:R-:W-:Y:S01]  /*2da0*/  ULEA UR5, UR4, UR21, 0x3 ;  /* 0x0000001504057291 */ /* 0x000fe2000f8e18ff */
[----:B------:R-:W-:-:S04]  /*2db0*/  LOP3.LUT R2, R2, UR6, RZ, 0x3c, !PT ;  /* 0x0000000602027c12 */ /* 0x000fc8000f8e3cff */
[----:B-1----:R-:W-:-:S04]  /*2dc0*/  SHF.L.U32 R3, R2, 0x1f, RZ ;  /* 0x0000001f02037819 */ /* 0x002fc800000006ff */
[----:B------:R-:W1:Y:S02]  /*2dd0*/  SYNCS.PHASECHK.TRANS64.TRYWAIT P0, [UR5], R3 ;  /* 0x00000003ff0075a7 */ /* 0x000e640008001105 */
[----:B-1----:R-:W-:Y:S05]  /*2de0*/  @!P0 BRA `(.L_x_46) ;  /* 0x0000005800b08947 */ /* 0x002fea0003800000 */
.L_x_156:
        /* <DEDUP_REMOVED lines=9> */
.L_x_158:
        /* <DEDUP_REMOVED lines=9> */
.L_x_160:
        /* <DEDUP_REMOVED lines=9> */
.L_x_162:
        /* <DEDUP_REMOVED lines=9> */
.L_x_164:
        /* <DEDUP_REMOVED lines=9> */
.L_x_166:
        /* <DEDUP_REMOVED lines=9> */
.L_x_168:
        /* <DEDUP_REMOVED lines=9> */
.L_x_170:
        /* <DEDUP_REMOVED lines=9> */
.L_x_172:
        /* <DEDUP_REMOVED lines=9> */
.L_x_174:
        /* <DEDUP_REMOVED lines=9> */
.L_x_176:
        /* <DEDUP_REMOVED lines=9> */
.L_x_178:
        /* <DEDUP_REMOVED lines=9> */
.L_x_180:
        /* <DEDUP_REMOVED lines=9> */
.L_x_182:
[----:B------:R-:W-:-:S04]  /*3540*/  UIADD3 UR4, UPT, UPT, UR4, 0x1, URZ ;  /* 0x0000000104047890 */ /* 0x000fc8000fffe0ff */
[----:B------:R-:W-:-:S04]  /*3550*/  UISETP.NE.AND UP0, UPT, UR4, 0x11, UPT ;  /* 0x000000110400788c */ /* 0x000fc8000bf05270 */
[----:B------:R-:W-:Y:S02]  /*3560*/  USEL UR5, URZ, 0x1, UP0 ;  /* 0x00000001ff057887 */ /* 0x000fe40008000000 */
[----:B------:R-:W-:-:S04]  /*3570*/  USEL UR4, UR4, URZ, UP0 ;  /* 0x000000ff04047287 */ /* 0x000fc80008000000 */
[----:B------:R-:W-:Y:S01]  /*3580*/  ULEA UR4, UR4, UR21, 0x3 ;  /* 0x0000001504047291 */ /* 0x000fe2000f8e18ff */
[----:B------:R-:W-:-:S04]  /*3590*/  LOP3.LUT R2, R2, UR5, RZ, 0x3c, !PT ;  /* 0x0000000502027c12 */ /* 0x000fc8000f8e3cff */
[----:B------:R-:W-:Y:S01]  /*35a0*/  SHF.L.U32 R2, R2, 0x1f, RZ ;  /* 0x0000001f02027819 */ /* 0x000fe200000006ff */
[----:B-1----:R-:W-:-:S07]  /*35b0*/  IMAD.U32 R0, RZ, RZ, UR4 ;  /* 0x00000004ff007e24 */ /* 0x002fce000f8e00ff */
.L_x_60:
[----:B-1----:R1:W2:Y:S02]  /*35c0*/  SYNCS.PHASECHK.TRANS64.TRYWAIT P0, [R0+URZ], R2 ;  /* 0x00000002000075a7 */ /* 0x0022a400080011ff */
[----:B--2---:R-:W-:Y:S05]  /*35d0*/  @!P0 NANOSLEEP.SYNCS 0x989680 ;  /* 0x009896800000895d */ /* 0x004fea0003900000 */
[----:B------:R-:W2:Y:S02]  /*35e0*/  @!P0 SYNCS.PHASECHK.TRANS64 P0, [R0+URZ], R2 ;  /* 0x00000002000085a7 */ /* 0x000ea400080010ff */
[----:B--2-4-:R-:W-:Y:S05]  /*35f0*/  @P0 EXIT ;  /* 0x000000000000094d */ /* 0x014fea0003800000 */
[----:B------:R-:W-:Y:S05]  /*3600*/  BRA `(.L_x_60) ;  /* 0xfffffffc00ec7947 */ /* 0x000fea000383ffff */
.L_x_23:
[----:B------:R-:W-:-:S04]  /*3610*/  UISETP.NE.AND UP0, UPT, UR55, URZ, UPT ;  /* 0x000000ff3700728c */ /* 0x000fc8000bf05270 */
[----:B------:R-:W-:-:S09]  /*3620*/  UISETP.NE.OR UP0, UPT, UR22, 0x1, UP0 ;  /* 0x000000011600788c */ /* 0x000fd20008705670 */
[----:B------:R-:W-:Y:S05]  /*3630*/  BRA.U UP0, `(.L_x_61) ;  /* 0x0000000500487547 */ /* 0x000fea000b800000 */
[----:B------:R-:W-:Y:S01]  /*3640*/  ISETP.GE.U32.AND P2, PT, R0, 0x8, PT ;  /* 0x000000080000780c */ /* 0x000fe20003f46070 */
[----:B------:R-:W-:Y:S01]  /*3650*/  IMAD.MOV.U32 R12, RZ, RZ, 0x1 ;  /* 0x00000001ff0c7424 */ /* 0x000fe200078e00ff */
[----:B------:R-:W-:Y:S02]  /*3660*/  CS2R R10, SRZ ;  /* 0x00000000000a7805 */ /* 0x000fe4000001ff00 */
[----:B------:R-:W-:Y:S01]  /*3670*/  CS2R R8, SRZ ;  /* 0x0000000000087805 */ /* 0x000fe2000001ff00 */
[----:B------:R-:W-:Y:S01]  /*3680*/  UMOV UR6, 0x400 ;  /* 0x0000040000067882 */ /* 0x000fe20000000000 */
[----:B------:R-:W-:Y:S01]  /*3690*/  UMOV UR5, URZ ;  /* 0x000000ff00057c82 */ /* 0x000fe20008000000 */
[----:B------:R-:W-:-:S12]  /*36a0*/  ULEA UR6, UR55, UR6, 0x18 ;  /* 0x0000000637067291 */ /* 0x000fd8000f8ec0ff */
.L_x_65:
[----:B------:R-:W-:Y:S02]  /*36b0*/  LEA R2, R8, UR6, 0x3 ;  /* 0x0000000608027c11 */ /* 0x000fe4000f8e18ff */
[----:B------:R-:W-:-:S03]  /*36c0*/  SHF.L.U32 R4, R9, 0x1f, RZ ;  /* 0x0000001f09047819 */ /* 0x000fc600000006ff */
[----:B------:R-:W-:Y:S01]  /*36d0*/  VIADD R5, R2, 0x1c0 ;  /* 0x000001c002057836 */ /* 0x000fe20000000000 */
[----:B------:R-:W2:Y:S02]  /*36e0*/  SYNCS.PHASECHK.TRANS64.TRYWAIT P0, [R2+URZ+0x1b0], R4 ;  /* 0x0001b004020075a7 */ /* 0x000ea400080011ff */
[----:B--2---:R-:W-:Y:S05]  /*36f0*/  @!P0 BRA `(.L_x_62) ;  /* 0x0000005400bc8947 */ /* 0x004fea0003800000 */
.L_x_183:
[----:B------:R-:W-:Y:S01]  /*3700*/  ULEA UR4, UR5, UR6, 0x3 ;  /* 0x0000000605047291 */ /* 0x000fe2000f8e18ff */
[----:B--2---:R-:W-:Y:S01]  /*3710*/  PRMT R2, RZ, 0x654, R5 ;  /* 0x00000654ff027816 */ /* 0x004fe20000000005 */
[----:B------:R-:W-:Y:S01]  /*3720*/  @!P2 IMAD.MOV.U32 R4, RZ, RZ, 0x10 ;  /* 0x00000010ff04a424 */ /* 0x000fe200078e00ff */
[----:B------:R-:W-:Y:S01]  /*3730*/  SHF.L.U32 R5, R12, 0x1f, RZ ;  /* 0x0000001f0c057819 */ /* 0x000fe200000006ff */
[----:B------:R-:W-:Y:S01]  /*3740*/  UIADD3 UR7, UPT, UPT, UR4, 0x150, URZ ;  /* 0x0000015004077890 */ /* 0x000fe2000fffe0ff */
[----:B------:R2:W-:Y:S05]  /*3750*/  SYNCS.ARRIVE.TRANS64.RED.A1T0 RZ, [R2+URZ], RZ ;  /* 0x000000ff02ff79a7 */ /* 0x0005ea00081004ff */
[----:B------:R-:W-:Y:S01]  /*3760*/  IMAD.U32 R6, RZ, RZ, UR7 ;  /* 0x00000007ff067e24 */ /* 0x000fe2000f8e00ff */
[----:B------:R-:W3:Y:S04]  /*3770*/  SYNCS.PHASECHK.TRANS64.TRYWAIT P0, [UR4+0x160], R5 ;  /* 0x00016005ff0075a7 */ /* 0x000ee80008001104 */
[----:B------:R-:W-:Y:S01]  /*3780*/  PRMT R6, R0, 0x654, R6 ;  /* 0x0000065400067816 */ /* 0x000fe20000000006 */
[----:B--23--:R-:W-:Y:S06]  /*3790*/  @!P0 BRA `(.L_x_63) ;  /* 0x0000005400a88947 */ /* 0x00cfec0003800000 */
.L_x_185:
[----:B------:R-:W-:Y:S01]  /*37a0*/  ULEA UR8, UR5, UR6, 0x4 ;  /* 0x0000000605087291 */ /* 0x000fe2000f8e20ff */
[----:B------:R-:W-:Y:S01]  /*37b0*/  SEL R3, R6, R3, !P2 ;  /* 0x0000000306037207 */ /* 0x000fe20005000000 */
[----:B------:R-:W-:Y:S01]  /*37c0*/  UIADD3 UR9, UPT, UPT, UR4, 0x150, URZ ;  /* 0x0000015004097890 */ /* 0x000fe2000fffe0ff */
[----:B--2---:R-:W-:Y:S01]  /*37d0*/  LEA R2, R11, UR6, 0x3 ;  /* 0x000000060b027c11 */ /* 0x004fe2000f8e18ff */
[----:B------:R-:W-:Y:S01]  /*37e0*/  UIADD3 UR8, UPT, UPT, UR8, 0x1e0, URZ ;  /* 0x000001e008087890 */ /* 0x000fe2000fffe0ff */
[----:B------:R2:W-:Y:S01]  /*37f0*/  @!P2 SYNCS.ARRIVE.TRANS64.RED RZ, [R3+URZ], R4 ;  /* 0x0000000403ffa9a7 */ /* 0x0005e200080004ff */
[----:B------:R-:W-:Y:S01]  /*3800*/  UIADD3 UR4, UPT, UPT, UR5, 0x1, URZ ;  /* 0x0000000105047890 */ /* 0x000fe2000fffe0ff */
[----:B------:R-:W-:-:S03]  /*3810*/  VIADD R8, R8, 0x1 ;  /* 0x0000000108087836 */ /* 0x000fc60000000000 */
[----:B------:R-:W-:Y:S02]  /*3820*/  UISETP.NE.AND UP0, UPT, UR4, 0x2, UPT ;  /* 0x000000020400788c */ /* 0x000fe4000bf05270 */
[----:B------:R-:W-:Y:S01]  /*3830*/  ISETP.NE.AND P0, PT, R8, 0x2, PT ;  /* 0x000000020800780c */ /* 0x000fe20003f05270 */
[----:B------:R-:W-:Y:S06]  /*3840*/  UGETNEXTWORKID.BROADCAST [UR8], [UR9] ;  /* 0x00000000080073ca */ /* 0x000fec0008000100 */
[----:B------:R-:W-:Y:S02]  /*3850*/  USEL UR7, URZ, 0x1, UP0 ;  /* 0x00000001ff077887 */ /* 0x000fe40008000000 */
[----:B------:R-:W-:-:S04]  /*3860*/  USEL UR5, UR4, URZ, UP0 ;  /* 0x000000ff04057287 */ /* 0x000fc80008000000 */
[----:B------:R-:W-:Y:S02]  /*3870*/  LOP3.LUT R12, R12, UR7, RZ, 0x3c, !PT ;  /* 0x000000070c0c7c12 */ /* 0x000fe4000f8e3cff */
[----:B--2---:R-:W-:-:S04]  /*3880*/  SHF.L.U32 R4, R10, 0x1f, RZ ;  /* 0x0000001f0a047819 */ /* 0x004fc800000006ff */
[----:B------:R-:W2:Y:S02]  /*3890*/  SYNCS.PHASECHK.TRANS64.TRYWAIT P1, [R2+URZ+0x150], R4 ;  /* 0x00015004020075a7 */ /* 0x000ea400080211ff */
[----:B--2---:R-:W-:Y:S05]  /*38a0*/  @!P1 BRA `(.L_x_64) ;  /* 0x00000054007c9947 */ /* 0x004fea0003800000 */
.L_x_186:
[C---:B--2---:R-:W-:Y:S01]  /*38b0*/  LEA R4, R11.reuse, UR6, 0x4 ;  /* 0x000000060b047c11 */ /* 0x044fe2000f8e20ff */
[----:B------:R-:W-:Y:S01]  /*38c0*/  VIADD R2, R2, 0x160 ;  /* 0x0000016002027836 */ /* 0x000fe20000000000 */
[----:B------:R-:W-:Y:S01]  /*38d0*/  SEL R8, R8, RZ, P0 ;  /* 0x000000ff08087207 */ /* 0x000fe20000000000 */
[----:B------:R-:W-:-:S03]  /*38e0*/  VIADD R11, R11, 0x1 ;  /* 0x000000010b0b7836 */ /* 0x000fc60000000000 */
[----:B------:R-:W2:Y:S01]  /*38f0*/  LDS.128 R4, [R4+0x1e0] ;  /* 0x0001e00004047984 */ /* 0x000ea20000000c00 */
[----:B------:R-:W-:Y:S02]  /*3900*/  PRMT R2, RZ, 0x654, R2 ;  /* 0x00000654ff027816 */ /* 0x000fe40000000002 */
[C---:B------:R-:W-:Y:S01]  /*3910*/  ISETP.NE.AND P1, PT, R11.reuse, 0x2, PT ;  /* 0x000000020b00780c */ /* 0x040fe20003f25270 */
[----:B------:R-:W-:Y:S01]  /*3920*/  @!PT LDS RZ, [RZ] ;  /* 0x00000000fffff984 */ /* 0x000fe20000000800 */
[----:B------:R-:W-:Y:S01]  /*3930*/  @!PT LDS RZ, [RZ] ;  /* 0x00000000fffff984 */ /* 0x000fe20000000800 */
[----:B------:R-:W-:Y:S01]  /*3940*/  @!PT LDS RZ, [RZ] ;  /* 0x00000000fffff984 */ /* 0x000fe20000000800 */
[----:B------:R-:W-:Y:S01]  /*3950*/  @!PT LDS RZ, [RZ] ;  /* 0x00000000fffff984 */ /* 0x000fe20000000800 */
[----:B------:R3:W-:Y:S06]  /*3960*/  MEMBAR.ALL.CTA ;  /* 0x0000000000007992 */ /* 0x0007ec0000008000 */
[----:B---3--:R-:W3:Y:S01]  /*3970*/  FENCE.VIEW.ASYNC.S ;  /* 0x00000000000073c6 */ /* 0x008ee20000000000 */
[----:B------:R-:W-:Y:S01]  /*3980*/  SEL R11, R11, RZ, P1 ;  /* 0x000000ff0b0b7207 */ /* 0x000fe20000800000 */
[----:B---3--:R3:W-:Y:S01]  /*3990*/  SYNCS.ARRIVE.TRANS64.RED.A1T0 RZ, [R2+URZ], RZ ;  /* 0x000000ff02ff79a7 */ /* 0x0087e200081004ff */
[----:B--2---:R-:W-:-:S02]  /*39a0*/  LOP3.LUT P3, RZ, R6, 0x1, RZ, 0xc0, !PT ;  /* 0x0000000106ff7812 */ /* 0x004fc4000786c0ff */
[----:B------:R-:W-:-:S04]  /*39b0*/  SEL R4, RZ, 0x1, P1 ;  /* 0x00000001ff047807 */ /* 0x000fc80000800000 */
[----:B------:R-:W-:Y:S02]  /*39c0*/  LOP3.LUT R10, R10, R4, RZ, 0x3c, !PT ;  /* 0x000000040a0a7212 */ /* 0x000fe400078e3cff */
[----:B---3--:R-:W-:-:S04]  /*39d0*/  SEL R2, RZ, 0x1, P0 ;  /* 0x00000001ff027807 */ /* 0x008fc80000000000 */
[----:B------:R-:W-:Y:S01]  /*39e0*/  LOP3.LUT R9, R9, R2, RZ, 0x3c, !PT ;  /* 0x0000000209097212 */ /* 0x000fe200078e3cff */
[----:B------:R-:W-:Y:S06]  /*39f0*/  @P3 BRA `(.L_x_65) ;  /* 0xfffffffc002c3947 */ /* 0x000fec000383ffff */
[----:B------:R-:W-:Y:S01]  /*3a00*/  ULEA UR4, UR5, UR6, 0x3 ;  /* 0x0000000605047291 */ /* 0x000fe2000f8e18ff */
[----:B------:R-:W-:-:S08]  /*3a10*/  SHF.L.U32 R2, R12, 0x1f, RZ ;  /* 0x0000001f0c027819 */ /* 0x000fd000000006ff */
[----:B------:R-:W2:Y:S02]  /*3a20*/  SYNCS.PHASECHK.TRANS64 P0, [UR4+0x160], R2 ;  /* 0x00016002ff0075a7 */ /* 0x000ea40008001004 */
[----:B--2---:R-:W-:Y:S05]  /*3a30*/  @P0 BRA `(.L_x_66) ;  /* 0x0000000000080947 */ /* 0x004fea0003800000 */
[----:B------:R-:W2:Y:S02]  /*3a40*/  SYNCS.PHASECHK.TRANS64.TRYWAIT P0, [UR4+0x160], R2 ;  /* 0x00016002ff0075a7 */ /* 0x000ea40008001104 */
[----:B--2---:R-:W-:Y:S05]  /*3a50*/  @!P0 BRA `(.L_x_67) ;  /* 0x0000005400248947 */ /* 0x004fea0003800000 */
.L_x_66:
[----:B------:R-:W-:-:S04]  /*3a60*/  UIADD3 UR7, UPT, UPT, UR5, 0x1, URZ ;  /* 0x0000000105077890 */ /* 0x000fc8000fffe0ff */
[----:B------:R-:W-:-:S04]  /*3a70*/  UISETP.NE.AND UP0, UPT, UR7, 0x2, UPT ;  /* 0x000000020700788c */ /* 0x000fc8000bf05270 */
[----:B------:R-:W-:Y:S02]  /*3a80*/  USEL UR8, URZ, 0x1, UP0 ;  /* 0x00000001ff087887 */ /* 0x000fe40008000000 */
[----:B------:R-:W-:-:S04]  /*3a90*/  USEL UR7, UR7, URZ, UP0 ;  /* 0x000000ff07077287 */ /* 0x000fc80008000000 */
[----:B------:R-:W-:Y:S01]  /*3aa0*/  ULEA UR7, UR7, UR6, 0x3 ;  /* 0x0000000607077291 */ /* 0x000fe2000f8e18ff */
[----:B--2---:R-:W-:-:S04]  /*3ab0*/  LOP3.LUT R2, R12, UR8, RZ, 0x3c, !PT ;  /* 0x000000080c027c12 */ /* 0x004fc8000f8e3cff */
[----:B------:R-:W-:-:S04]  /*3ac0*/  SHF.L.U32 R0, R2, 0x1f, RZ ;  /* 0x0000001f02007819 */ /* 0x000fc800000006ff */
[----:B------:R-:W2:Y:S02]  /*3ad0*/  SYNCS.PHASECHK.TRANS64 P0, [UR7+0x160], R0 ;  /* 0x00016000ff0075a7 */ /* 0x000ea40008001007 */
[----:B-12---:R-:W-:Y:S05]  /*3ae0*/  @P0 EXIT ;  /* 0x000000000000094d */ /* 0x006fea0003800000 */
[----:B------:R-:W-:Y:S02]  /*3af0*/  SHF.L.U32 R2, R2, 0x1f, RZ ;  /* 0x0000001f02027819 */ /* 0x000fe400000006ff */
[----:B------:R-:W-:-:S07]  /*3b00*/  MOV R0, UR7 ;  /* 0x0000000700007c02 */ /* 0x000fce0008000f00 */
.L_x_68:
[----:B-1----:R1:W2:Y:S02]  /*3b10*/  SYNCS.PHASECHK.TRANS64.TRYWAIT P0, [R0+URZ+0x160], R2 ;  /* 0x00016002000075a7 */ /* 0x0022a400080011ff */
[----:B--2---:R-:W-:Y:S05]  /*3b20*/  @!P0 NANOSLEEP.SYNCS 0x989680 ;  /* 0x009896800000895d */ /* 0x004fea0003900000 */
[----:B------:R-:W2:Y:S02]  /*3b30*/  @!P0 SYNCS.PHASECHK.TRANS64 P0, [R0+URZ+0x160], R2 ;  /* 0x00016002000085a7 */ /* 0x000ea400080010ff */
[----:B--2---:R-:W-:Y:S05]  /*3b40*/  @P0 EXIT ;  /* 0x000000000000094d */ /* 0x004fea0003800000 */
[----:B------:R-:W-:Y:S05]  /*3b50*/  BRA `(.L_x_68) ;  /* 0xfffffffc00ec7947 */ /* 0x000fea000383ffff */
.L_x_61:
[----:B------:R-:W-:Y:S05]  /*3b60*/  BRA.U UP6, `(.L_x_69) ;  /* 0x0000001106d87547 */ /* 0x000fea000b800000 */
[----:B------:R-:W-:Y:S01]  /*3b70*/  UMOV UR4, 0x40 ;  /* 0x0000004000047882 */ /* 0x000fe20000000000 */
[----:B------:R-:W-:Y:S01]  /*3b80*/  NOP ;  /* 0x0000000000007918 */ /* 0x000fe20000000000 */
[----:B------:R-:W-:Y:S01]  /*3b90*/  ULEA UR5, UR55, UR4, 0x18 ;  /* 0x0000000437057291 */ /* 0x000fe2000f8ec0ff */
[----:B------:R-:W-:Y:S02]  /*3ba0*/  UMOV UR6, 0x400 ;  /* 0x0000040000067882 */ /* 0x000fe40000000000 */
[----:B------:R-:W-:-:S06]  /*3bb0*/  ULEA UR6, UR55, UR6, 0x18 ;  /* 0x0000000637067291 */ /* 0x000fcc000f8ec0ff */
[----:B------:R-:W2:Y:S02]  /*3bc0*/  LDS.U8 R0, [UR5+0x1c] ;  /* 0x00001c05ff007984 */ /* 0x000ea40008000000 */
[----:B--2---:R-:W-:-:S13]  /*3bd0*/  ISETP.NE.AND P0, PT, R0, RZ, PT ;  /* 0x000000ff0000720c */ /* 0x004fda0003f05270 */
[----:B------:R-:W-:Y:S05]  /*3be0*/  @P0 BRA `(.L_x_70) ;  /* 0x0000000400080947 */ /* 0x000fea0003800000 */
[----:B------:R-:W-:Y:S02]  /*3bf0*/  UISETP.NE.U32.AND UP1, UPT, UR46, 0x1, UPT ;  /* 0x000000012e00788c */ /* 0x000fe4000bf25070 */
[----:B------:R-:W-:-:S07]  /*3c00*/  UIADD3 UR7, UPT, UPT, UR5, 0x8, URZ ;  /* 0x0000000805077890 */ /* 0x000fce000fffe0ff */
[----:B------:R-:W-:Y:S05]  /*3c10*/  BRA.U !UP1, `(.L_x_71) ;  /* 0x00000001099c7547 */ /* 0x000fea000b800000 */
[----:B------:R-:W-:Y:S01]  /*3c20*/  ELECT P0, URZ, PT ;  /* 0x0000000000ff782f */ /* 0x000fe20003800000 */
[----:B------:R-:W-:-:S12]  /*3c30*/  BSSY B0, `(.L_x_71) ;  /* 0x0000025000007945 */ /* 0x000fd80003800000 */
[----:B------:R-:W-:Y:S05]  /*3c40*/  @!P0 BRA `(.L_x_72) ;  /* 0x00000000008c8947 */ /* 0x000fea0003800000 */
[----:B------:R-:W-:-:S05]  /*3c50*/  UMOV UR4, 0x10 ;  /* 0x0000001000047882 */ /* 0x000fca0000000000 */
[----:B------:R-:W-:Y:S04]  /*3c60*/  DEPBAR.LE SB2, 0x36 ;  /* 0x0000ad800000791a */ /* 0x000fe80000000000 */
[----:B------:R-:W2:Y:S02]  /*3c70*/  UTCATOMSWS.2CTA.FIND_AND_SET.ALIGN UP0, UR4, UR4 ;  /* 0x00000004000475e3 */ /* 0x000ea40008200800 */
[----:B--2---:R-:W-:Y:S01]  /*3c80*/  MOV R10, UR4 ;  /* 0x00000004000a7c02 */ /* 0x004fe20008000f00 */
[----:B------:R-:W-:Y:S06]  /*3c90*/  BRA.U UP0, `(.L_x_73) ;  /* 0x0000000100187547 */ /* 0x000fec000b800000 */
.L_x_74:
[----:B------:R-:W-:Y:S05]  /*3ca0*/  NANOSLEEP 0x64 ;  /* 0x000000640000795d */ /* 0x000fea0003800000 */
[----:B------:R-:W-:-:S05]  /*3cb0*/  UMOV UR4, 0x10 ;  /* 0x0000001000047882 */ /* 0x000fca0000000000 */
[----:B------:R-:W-:Y:S04]  /*3cc0*/  DEPBAR.LE SB2, 0x36 ;  /* 0x0000ad800000791a */ /* 0x000fe80000000000 */
[----:B------:R-:W2:Y:S02]  /*3cd0*/  UTCATOMSWS.2CTA.FIND_AND_SET.ALIGN UP0, UR4, UR4 ;  /* 0x00000004000475e3 */ /* 0x000ea40008200800 */
[----:B--2---:R-:W-:Y:S01]  /*3ce0*/  MOV R10, UR4 ;  /* 0x00000004000a7c02 */ /* 0x004fe20008000f00 */
[----:B------:R-:W-:Y:S05]  /*3cf0*/  BRA.U !UP0, `(.L_x_74) ;  /* 0xfffffffd08e87547 */ /* 0x000fea000b83ffff */
.L_x_73:
[----:B------:R-:W2:Y:S01]  /*3d00*/  LDS R6, [UR5+0x10] ;  /* 0x00001005ff067984 */ /* 0x000ea20008000800 */
[----:B------:R-:W-:Y:S01]  /*3d10*/  IMAD.U32 R0, RZ, RZ, UR6 ;  /* 0x00000006ff007e24 */ /* 0x000fe2000f8e00ff */
[----:B------:R-:W-:-:S03]  /*3d20*/  MOV R4, UR45 ;  /* 0x0000002d00047c02 */ /* 0x000fc60008000f00 */
[----:B------:R-:W-:Y:S01]  /*3d30*/  VIADD R0, R0, 0x200 ;  /* 0x0000020000007836 */ /* 0x000fe20000000000 */
[----:B--2---:R-:W-:-:S04]  /*3d40*/  SHF.L.U32 R6, R6, 0x1f, RZ ;  /* 0x0000001f06067819 */ /* 0x004fc800000006ff */
[----:B------:R-:W2:Y:S02]  /*3d50*/  SYNCS.PHASECHK.TRANS64.TRYWAIT P0, [UR5+0x8], R6 ;  /* 0x00000806ff0075a7 */ /* 0x000ea40008001105 */
[----:B--2---:R-:W-:Y:S05]  /*3d60*/  @P0 BRA `(.L_x_75) ;  /* 0x0000000000080947 */ /* 0x004fea0003800000 */
[----:B------:R-:W2:Y:S02]  /*3d70*/  SYNCS.PHASECHK.TRANS64.TRYWAIT P0, [UR5+0x8], R6 ;  /* 0x00000806ff0075a7 */ /* 0x000ea40008001105 */
[----:B--2---:R-:W-:Y:S05]  /*3d80*/  @!P0 BRA `(.L_x_76) ;  /* 0x0000005000708947 */ /* 0x004fea0003800000 */
.L_x_75:
[----:B------:R-:W-:Y:S01]  /*3d90*/  PRMT R4, R4, 0x654, R0 ;  /* 0x0000065404047816 */ /* 0x000fe20000000000 */
[----:B------:R-:W-:Y:S01]  /*3da0*/  HFMA2 R0, -RZ, RZ, 0, 5.9604644775390625e-08 ;  /* 0x00000001ff007431 */ /* 0x000fe200000001ff */
[----:B------:R-:W-:Y:S01]  /*3db0*/  UPRMT UR4, UR45, 0x654, UR7 ;  /* 0x000006542d047896 */ /* 0x000fe20008000007 */
[----:B------:R-:W-:Y:S02]  /*3dc0*/  IMAD.MOV.U32 R8, RZ, RZ, 0xffff ;  /* 0x0000ffffff087424 */ /* 0x000fe400078e00ff */
[----:B--2---:R-:W-:Y:S02]  /*3dd0*/  IMAD.MOV.U32 R6, RZ, RZ, 0x4 ;  /* 0x00000004ff067424 */ /* 0x004fe400078e00ff */
[----:B------:R-:W-:Y:S01]  /*3de0*/  IMAD.SHL.U32 R9, R10, 0x20, RZ ;  /* 0x000000200a097824 */ /* 0x000fe200078e00ff */
[----:B------:R-:W-:Y:S02]  /*3df0*/  MOV R5, UR4 ;  /* 0x0000000400057c02 */ /* 0x000fe40008000f00 */
[-C--:B------:R-:W-:Y:S01]  /*3e00*/  SHF.L.U32 R8, R8, R10.reuse, RZ ;  /* 0x0000000a08087219 */ /* 0x080fe200000006ff */
[----:B------:R2:W-:Y:S01]  /*3e10*/  SYNCS.ARRIVE.TRANS64.RED RZ, [UR4], R6 ;  /* 0x00000006ffff79a7 */ /* 0x0005e20008000404 */
[----:B------:R-:W-:Y:S01]  /*3e20*/  SHF.L.U32 R7, R0, R10, RZ ;  /* 0x0000000a00077219 */ /* 0x000fe200000006ff */
[----:B------:R2:W-:Y:S04]  /*3e30*/  STS [UR6+0x200], R9 ;  /* 0x00020009ff007988 */ /* 0x0005e80008000806 */
[----:B------:R2:W-:Y:S04]  /*3e40*/  STAS [R4.64], R10 ;  /* 0x0000000a04007dbd */ /* 0x0005e8000c0008ff */
[----:B------:R2:W-:Y:S04]  /*3e50*/  ATOMS.OR RZ, [UR5+0x14], R8 ;  /* 0x00001408ffff798c */ /* 0x0005e8000b000005 */
[----:B------:R2:W-:Y:S04]  /*3e60*/  ATOMS.OR RZ, [UR5+0x18], R7 ;  /* 0x00001807ffff798c */ /* 0x0005e8000b000005 */
[----:B------:R2:W-:Y:S02]  /*3e70*/  ATOMS.XOR RZ, [UR5+0x10], R0 ;  /* 0x00001000ffff798c */ /* 0x0005e4000b800005 */
.L_x_72:
[----:B-1----:R-:W-:Y:S05]  /*3e80*/  BSYNC B0 ;  /* 0x0000000000007941 */ /* 0x002fea0003800000 */
.L_x_71:
[----:B------:R-:W-:Y:S05]  /*3e90*/  BRA.U UP1, `(.L_x_77) ;  /* 0x00000001016c7547 */ /* 0x000fea000b800000 */
[----:B------:R-:W-:-:S03]  /*3ea0*/  UMOV UR4, 0xffffffff ;  /* 0xffffffff00047882 */ /* 0x000fc60000000000 */
[----:B------:R-:W-:Y:S05]  /*3eb0*/  BRA.DIV UR4, `(.L_x_78) ;  /* 0x00000052043c7947 */ /* 0x000fea000b800000 */
[----:B------:R-:W-:-:S13]  /*3ec0*/  ELECT P6, URZ, PT ;  /* 0x0000000000ff782f */ /* 0x000fda00038c0000 */
.L_x_190:
[----:B------:R-:W-:Y:S05]  /*3ed0*/  @!P6 BRA `(.L_x_77) ;  /* 0x00000000005ce947 */ /* 0x000fea0003800000 */
[----:B--2---:R-:W2:Y:S02]  /*3ee0*/  LDS R4, [UR5+0x10] ;  /* 0x00001005ff047984 */ /* 0x004ea40008000800 */
[----:B--2---:R-:W-:-:S04]  /*3ef0*/  SHF.L.U32 R4, R4, 0x1f, RZ ;  /* 0x0000001f04047819 */ /* 0x004fc800000006ff */
[----:B------:R-:W2:Y:S02]  /*3f00*/  SYNCS.PHASECHK.TRANS64.TRYWAIT P0, [UR5+0x8], R4 ;  /* 0x00000804ff0075a7 */ /* 0x000ea40008001105 */
[----:B--2---:R-:W-:Y:S05]  /*3f10*/  @P0 BRA `(.L_x_79) ;  /* 0x0000000000080947 */ /* 0x004fea0003800000 */
[----:B------:R-:W2:Y:S02]  /*3f20*/  SYNCS.PHASECHK.TRANS64.TRYWAIT P0, [UR5+0x8], R4 ;  /* 0x00000804ff0075a7 */ /* 0x000ea40008001105 */
[----:B--2---:R-:W-:Y:S05]  /*3f30*/  @!P0 BRA `(.L_x_80) ;  /* 0x00000050003c8947 */ /* 0x004fea0003800000 */
.L_x_79:
[----:B------:R-:W3:Y:S01]  /*3f40*/  LDS R6, [UR6+0x200] ;  /* 0x00020006ff067984 */ /* 0x000ee20008000800 */
[----:B--2---:R-:W-:Y:S02]  /*3f50*/  HFMA2 R0, -RZ, RZ, 0, 5.9604644775390625e-08 ;  /* 0x00000001ff007431 */ /* 0x004fe400000001ff */
[----:B------:R-:W-:Y:S01]  /*3f60*/  IMAD.MOV.U32 R4, RZ, RZ, 0xffff ;  /* 0x0000ffffff047424 */ /* 0x000fe200078e00ff */
[----:B------:R-:W-:Y:S01]  /*3f70*/  UPRMT UR4, UR45, 0x654, UR7 ;  /* 0x000006542d047896 */ /* 0x000fe20008000007 */
[----:B---3--:R-:W-:-:S03]  /*3f80*/  IMAD.SHL.U32 R5, R6, 0x20, RZ ;  /* 0x0000002006057824 */ /* 0x008fc600078e00ff */
[-C--:B------:R-:W-:Y:S02]  /*3f90*/  SHF.L.U32 R4, R4, R6.reuse, RZ ;  /* 0x0000000604047219 */ /* 0x080fe400000006ff */
[----:B------:R-:W-:Y:S01]  /*3fa0*/  SHF.L.U32 R6, R0, R6, RZ ;  /* 0x0000000600067219 */ /* 0x000fe200000006ff */
[----:B------:R3:W-:Y:S04]  /*3fb0*/  STS [UR6+0x200], R5 ;  /* 0x00020005ff007988 */ /* 0x0007e80008000806 */
[----:B------:R3:W-:Y:S04]  /*3fc0*/  ATOMS.OR RZ, [UR5+0x14], R4 ;  /* 0x00001404ffff798c */ /* 0x0007e8000b000005 */
[----:B------:R3:W-:Y:S01]  /*3fd0*/  ATOMS.OR RZ, [UR5+0x18], R6 ;  /* 0x00001806ffff798c */ /* 0x0007e2000b000005 */
[----:B------:R-:W-:Y:S03]  /*3fe0*/  SYNCS.ARRIVE.TRANS64.RED.A1T0 RZ, [UR4], RZ ;  /* 0x000000ffffff79a7 */ /* 0x000fe60008100404 */
[----:B------:R3:W-:Y:S01]  /*3ff0*/  ATOMS.XOR RZ, [UR5+0x10], R0 ;  /* 0x00001000ffff798c */ /* 0x0007e2000b800005 */
[----:B------:R-:W-:Y:S05]  /*4000*/  BRA `(.L_x_77) ;  /* 0x0000000000107947 */ /* 0x000fea0003800000 */
.L_x_70:
[----:B------:R-:W-:Y:S02]  /*4010*/  MOV R0, 0xffffffff ;  /* 0xffffffff00007802 */ /* 0x000fe40000000f00 */
[----:B------:R-:W-:-:S03]  /*4020*/  MOV R4, 0x4050 ;  /* 0x0000405000047802 */ /* 0x000fc60000000f00 */
[----:B------:R2:W-:Y:S04]  /*4030*/  STS [UR6+0x200], R0 ;  /* 0x00020000ff007988 */ /* 0x0005e80008000806 */
[----:B-12--5:R-:W-:Y:S05]  /*4040*/  CALL.REL.NOINC `($__internal_1_$__cuda_sm10x_tcgen05_guardrail_trap_phase_invalid_during_alloc) ;  /* 0x00000054009c7944 */ /* 0x026fea0003c00000 */
.L_x_77:
[----:B------:R-:W-:Y:S05]  /*4050*/  WARPSYNC.ALL ;  /* 0x0000000000007948 */ /* 0x000fea0003800000 */
[----:B------:R-:W4:Y:S01]  /*4060*/  S2UR UR4, SR_CgaCtaId ;  /* 0x00000000000479c3 */ /* 0x000f220000008800 */
[----:B------:R-:W-:Y:S01]  /*4070*/  UMOV UR26, 0x400 ;  /* 0x00000400001a7882 */ /* 0x000fe20000000000 */
[----:B------:R-:W-:-:S06]  /*4080*/  NOP ;  /* 0x0000000000007918 */ /* 0x000fcc0000000000 */
[----:B------:R-:W-:Y:S06]  /*4090*/  BAR.ARV 0x6, 0xa0 ;  /* 0x0182800000007b1d */ /* 0x000fec0000002000 */
[----:B------:R-:W1:Y:S01]  /*40a0*/  LDCU UR6, c[0x0][0x38c] ;  /* 0x00007180ff0677ac */ /* 0x000e620008000800 */
[----:B------:R-:W-:Y:S01]  /*40b0*/  LOP3.LUT R3, R3, 0xffff, RZ, 0xc0, !PT ;  /* 0x0000ffff03037812 */ /* 0x000fe200078ec0ff */
[----:B--2---:R-:W-:Y:S01]  /*40c0*/  IMAD.MOV.U32 R9, RZ, RZ, 0x1 ;  /* 0x00000001ff097424 */ /* 0x004fe200078e00ff */
[----:B------:R-:W-:Y:S01]  /*40d0*/  LOP3.LUT R2, R2, 0xffff, RZ, 0xc0, !PT ;  /* 0x0000ffff02027812 */ /* 0x000fe200078ec0ff */
[----:B------:R-:W-:Y:S01]  /*40e0*/  IMAD.MOV.U32 R8, RZ, RZ, RZ ;  /* 0x000000ffff087224 */ /* 0x000fe200078e00ff */
[----:B------:R-:W-:Y:S01]  /*40f0*/  R2UR UR28, R3 ;  /* 0x00000000031c72ca */ /* 0x000fe200000e0000 */
[----:B------:R-:W-:Y:S01]  /*4100*/  UMOV UR32, URZ ;  /* 0x000000ff00207c82 */ /* 0x000fe20008000000 */
[----:B------:R-:W-:-:S02]  /*4110*/  R2UR UR42, R2 ;  /* 0x00000000022a72ca */ /* 0x000fc400000e0000 */
[----:B------:R-:W-:Y:S01]  /*4120*/  CS2R R2, SRZ ;  /* 0x0000000000027805 */ /* 0x000fe2000001ff00 */
[----:B------:R-:W-:Y:S01]  /*4130*/  UMOV UR23, URZ ;  /* 0x000000ff00177c82 */ /* 0x000fe20008000000 */
[----:B----4-:R-:W-:Y:S01]  /*4140*/  ULEA UR26, UR4, UR26, 0x18 ;  /* 0x0000001a041a7291 */ /* 0x010fe2000f8ec0ff */
[----:B------:R-:W-:Y:S01]  /*4150*/  UMOV UR22, URZ ;  /* 0x000000ff00167c82 */ /* 0x000fe20008000000 */
[----:B------:R-:W-:Y:S02]  /*4160*/  UISETP.NE.AND UP3, UPT, UR46, URZ, UPT ;  /* 0x000000ff2e00728c */ /* 0x000fe4000bf65270 */
[----:B------:R-:W-:Y:S02]  /*4170*/  UIADD3 UR5, UPT, UPT, UR26, 0x3400, URZ ;  /* 0x000034001a057890 */ /* 0x000fe4000fffe0ff */
[----:B------:R-:W-:-:S03]  /*4180*/  UIADD3 UR4, UPT, UPT, UR26, 0x25400, URZ ;  /* 0x000254001a047890 */ /* 0x000fc6000fffe0ff */
[----:B---3--:R-:W2:Y:S01]  /*4190*/  LDS R0, [UR26+0x200] ;  /* 0x0002001aff007984 */ /* 0x008ea20008000800 */
[----:B-1----:R-:W-:Y:S02]  /*41a0*/  UIADD3 UR6, UPT, UPT, UR6, 0x3f, URZ ;  /* 0x0000003f06067890 */ /* 0x002fe4000fffe0ff */
[----:B------:R-:W-:Y:S02]  /*41b0*/  USHF.R.U32.HI UR5, URZ, 0x4, UR5 ;  /* 0x00000004ff057899 */ /* 0x000fe40008011605 */
[----:B------:R-:W-:Y:S02]  /*41c0*/  USHF.R.S32.HI UR33, URZ, 0x1f, UR6 ;  /* 0x0000001fff217899 */ /* 0x000fe40008011406 */
[----:B------:R-:W-:Y:S02]  /*41d0*/  USHF.R.U32.HI UR4, URZ, 0x4, UR4 ;  /* 0x00000004ff047899 */ /* 0x000fe40008011604 */
[----:B------:R-:W-:Y:S02]  /*41e0*/  ULEA.HI UR33, UR33, UR6, URZ, 0x6 ;  /* 0x0000000621217291 */ /* 0x000fe4000f8f30ff */
[----:B------:R-:W-:-:S02]  /*41f0*/  ULOP3.LUT UR5, UR5, 0x3fff, URZ, 0xc0, !UPT ;  /* 0x00003fff05057892 */ /* 0x000fc4000f8ec0ff */
[----:B------:R-:W-:Y:S02]  /*4200*/  USHF.R.S32.HI UR33, URZ, 0x6, UR33 ;  /* 0x00000006ff217899 */ /* 0x000fe40008011421 */
[----:B------:R-:W-:Y:S02]  /*4210*/  ULOP3.LUT UR30, UR4, 0x3fff, URZ, 0xc0, !UPT ;  /* 0x00003fff041e7892 */ /* 0x000fe4000f8ec0ff */
[----:B------:R-:W-:Y:S01]  /*4220*/  UISETP.LT.AND UP0, UPT, UR33, 0x1, UPT ;  /* 0x000000012100788c */ /* 0x000fe2000bf01270 */
[----:B------:R-:W-:Y:S01]  /*4230*/  UMOV UR40, 0x0 ;  /* 0x0000000000287882 */ /* 0x000fe20000000000 */
[----:B------:R-:W-:Y:S01]  /*4240*/  UMOV UR41, 0x8100010 ;  /* 0x0810001000297882 */ /* 0x000fe20000000000 */
[----:B------:R-:W-:Y:S02]  /*4250*/  ULOP3.LUT UR29, UR5, 0x10000, URZ, 0xfc, !UPT ;  /* 0x00010000051d7892 */ /* 0x000fe4000f8efcff */
[----:B------:R-:W-:Y:S02]  /*4260*/  ULOP3.LUT UR30, UR30, 0x10000, URZ, 0xfc, !UPT ;  /* 0x000100001e1e7892 */ /* 0x000fe4000f8efcff */
[----:B------:R-:W-:Y:S01]  /*4270*/  USEL UR43, UR33, 0x1, !UP0 ;  /* 0x00000001212b7887 */ /* 0x000fe2000c000000 */
[----:B------:R-:W-:Y:S01]  /*4280*/  UMOV UR38, 0x0 ;  /* 0x0000000000267882 */ /* 0x000fe20000000000 */
[----:B------:R-:W-:Y:S01]  /*4290*/  UMOV UR39, 0x8100010 ;  /* 0x0810001000277882 */ /* 0x000fe20000000000 */
[----:B------:R-:W-:Y:S01]  /*42a0*/  UMOV UR36, 0x0 ;  /* 0x0000000000247882 */ /* 0x000fe20000000000 */
[----:B------:R-:W-:Y:S01]  /*42b0*/  UMOV UR37, 0x8100010 ;  /* 0x0810001000257882 */ /* 0x000fe20000000000 */
[----:B------:R-:W-:Y:S01]  /*42c0*/  UMOV UR34, 0x0 ;  /* 0x0000000000227882 */ /* 0x000fe20000000000 */
[----:B------:R-:W-:Y:S01]  /*42d0*/  UMOV UR35, 0x8100010 ;  /* 0x0810001000237882 */ /* 0x000fe20000000000 */
[----:B--2---:R-:W-:-:S15]  /*42e0*/  R2UR UR44, R0 ;  /* 0x00000000002c72ca */ /* 0x004fde00000e0000 */
.L_x_88:
[C---:B------:R-:W-:Y:S02]  /*42f0*/  LEA R0, R8.reuse, UR26, 0x3 ;  /* 0x0000001a08007c11 */ /* 0x040fe4000f8e18ff */
[----:B------:R-:W-:Y:S02]  /*4300*/  SHF.L.U32 R4, R3, 0x1f, RZ ;  /* 0x0000001f03047819 */ /* 0x000fe400000006ff */
[----:B------:R-:W-:Y:S02]  /*4310*/  LEA R5, R8, UR26, 0x4 ;  /* 0x0000001a08057c11 */ /* 0x000fe4000f8e20ff */
[----:B------:R-:W1:Y:S02]  /*4320*/  SYNCS.PHASECHK.TRANS64.TRYWAIT P0, [R0+URZ+0x150], R4 ;  /* 0x00015004000075a7 */ /* 0x000e6400080011ff */
[----:B-1-3--:R-:W-:Y:S05]  /*4330*/  @!P0 BRA `(.L_x_81) ;  /* 0x0000004c00548947 */ /* 0x00afea0003800000 */
.L_x_191:
[----:B-1----:R-:W1:Y:S01]  /*4340*/  LDS.128 R4, [R5+0x1e0] ;  /* 0x0001e00005047984 */ /* 0x002e620000000c00 */
[----:B------:R-:W-:Y:S02]  /*4350*/  VIADD R0, R0, 0x160 ;  /* 0x0000016000007836 */ /* 0x000fe40000000000 */
[----:B------:R-:W-:Y:S01]  /*4360*/  VIADD R8, R8, 0x1 ;  /* 0x0000000108087836 */ /* 0x000fe20000000000 */
[----:B------:R-:W-:Y:S01]  /*4370*/  @!PT LDS RZ, [RZ] ;  /* 0x00000000fffff984 */ /* 0x000fe20000000800 */
[----:B------:R-:W-:Y:S01]  /*4380*/  @!PT LDS RZ, [RZ] ;  /* 0x00000000fffff984 */ /* 0x000fe20000000800 */
[----:B------:R-:W-:Y:S01]  /*4390*/  @!PT LDS RZ, [RZ] ;  /* 0x00000000fffff984 */ /* 0x000fe20000000800 */
[----:B------:R-:W-:Y:S01]  /*43a0*/  @!PT LDS RZ, [RZ] ;  /* 0x00000000fffff984 */ /* 0x000fe20000000800 */
[----:B------:R2:W-:Y:S06]  /*43b0*/  MEMBAR.ALL.CTA ;  /* 0x0000000000007992 */ /* 0x0005ec0000008000 */
[----:B--2---:R-:W2:Y:S01]  /*43c0*/  FENCE.VIEW.ASYNC.S ;  /* 0x00000000000073c6 */ /* 0x004ea20000000000 */
[----:B------:R-:W-:-:S04]  /*43d0*/  PRMT R0, RZ, 0x654, R0 ;  /* 0x00000654ff007816 */ /* 0x000fc80000000000 */
[----:B--2---:R2:W-:Y:S01]  /*43e0*/  SYNCS.ARRIVE.TRANS64.RED.A1T0 RZ, [R0+URZ], RZ ;  /* 0x000000ff00ff79a7 */ /* 0x0045e200081004ff */
[----:B-1----:R-:W-:Y:S01]  /*43f0*/  LOP3.LUT P1, RZ, R6, 0x1, RZ, 0xc0, !PT ;  /* 0x0000000106ff7812 */ /* 0x002fe2000782c0ff */
[----:B--2---:R-:W-:-:S12]  /*4400*/  BRA.U UP3, `(.L_x_82) ;  /* 0x0000000503087547 */ /* 0x004fd8000b800000 */
[----:B------:R-:W1:Y:S01]  /*4410*/  LDCU UR4, c[0x0][0x38c] ;  /* 0x00007180ff0477ac */ /* 0x000e620008000800 */
[----:B------:R-:W-:Y:S02]  /*4420*/  PLOP3.LUT P2, PT, PT, PT, PT, 0x80, 0x8 ;  /* 0x000000000008781c */ /* 0x000fe40003f4f070 */
[----:B------:R-:W-:Y:S01]  /*4430*/  SHF.L.U32 R4, R9, 0x1f, RZ ;  /* 0x0000001f09047819 */ /* 0x000fe200000006ff */
[----:B------:R-:W-:Y:S02]  /*4440*/  ULEA UR31, UR32, UR26, 0x3 ;  /* 0x0000001a201f7291 */ /* 0x000fe4000f8e18ff */
[----:B------:R-:W-:Y:S02]  /*4450*/  ULEA UR11, UR32, UR44, 0x5 ;  /* 0x0000002c200b7291 */ /* 0x000fe4000f8e28ff */
[----:B-1----:R-:W-:-:S06]  /*4460*/  UISETP.GE.AND UP0, UPT, UR4, 0x1, UPT ;  /* 0x000000010400788c */ /* 0x002fcc000bf06270 */
[----:B------:R-:W-:-:S05]  /*4470*/  PLOP3.LUT P0, PT, PT, PT, UP0, 0x80, 0x8 ;  /* 0x000000000008781c */ /* 0x000fca0003f0f008 */
[----:B------:R-:W-:-:S08]  /*4480*/  @UP0 ULEA UR4, UR23, UR26, 0x3 ;  /* 0x0000001a17040291 */ /* 0x000fd0000f8e18ff */
[----:B------:R-:W-:-:S04]  /*4490*/  @P0 SHF.L.U32 R0, R2, 0x1f, RZ ;  /* 0x0000001f02000819 */ /* 0x000fc800000006ff */
[----:B------:R1:W2:Y:S01]  /*44a0*/  @P0 SYNCS.PHASECHK.TRANS64.TRYWAIT P2, [UR4], R0 ;  /* 0x00000000ff0005a7 */ /* 0x0002a20008041104 */
[----:B------:R-:W3:Y:S02]  /*44b0*/  SYNCS.PHASECHK.TRANS64.TRYWAIT P0, [UR31+0x190], R4 ;  /* 0x00019004ff0075a7 */ /* 0x000ee4000800111f */
[----:B-123--:R-:W-:Y:S05]  /*44c0*/  @!P0 BRA `(.L_x_83) ;  /* 0x0000004c00048947 */ /* 0x00efea0003800000 */
.L_x_193:
[----:B------:R-:W-:Y:S01]  /*44d0*/  UMOV UR27, UR22 ;  /* 0x00000016001b7c82 */ /* 0x000fe20008000000 */
[----:B------:R-:W-:Y:S05]  /*44e0*/  BRA.U !UP0, `(.L_x_84) ;  /* 0x0000000108c07547 */ /* 0x000fea000b800000 */
[----:B------:R-:W-:Y:S02]  /*44f0*/  UIADD3 UR27, UPT, UPT, UR43, UR22, URZ ;  /* 0x000000162b1b7290 */ /* 0x000fe4000fffe0ff */
[----:B------:R-:W-:Y:S01]  /*4500*/  UPLOP3.LUT UP2, UPT, UPT, UPT, UPT, 0x40, 0x4 ;  /* 0x000000000004789c */ /* 0x000fe20003f4e870 */
[----:B------:R-:W-:Y:S01]  /*4510*/  UMOV UR24, UR33 ;  /* 0x0000002100187c82 */ /* 0x000fe20008000000 */
[----:B------:R-:W-:-:S09]  /*4520*/  UMOV UR10, UR23 ;  /* 0x00000017000a7c82 */ /* 0x000fd20008000000 */
.L_x_87:
[----:B--2---:R-:W-:Y:S01]  /*4530*/  ULEA UR5, UR10, UR26, 0x3 ;  /* 0x0000001a0a057291 */ /* 0x004fe2000f8e18ff */
[----:B---3--:R-:W-:Y:S11]  /*4540*/  @P2 BRA `(.L_x_85) ;  /* 0x00000000000c2947 */ /* 0x008ff60003800000 */
[----:B-1----:R-:W-:Y:S04]  /*4550*/  SHF.L.U32 R4, R2, 0x1f, RZ ;  /* 0x0000001f02047819 */ /* 0x002fe800000006ff */
[----:B------:R-:W1:Y:S02]  /*4560*/  SYNCS.PHASECHK.TRANS64.TRYWAIT P0, [UR5], R4 ;  /* 0x00000004ff0075a7 */ /* 0x000e640008001105 */
[----:B-1----:R-:W-:Y:S05]  /*4570*/  @!P0 BRA `(.L_x_86) ;  /* 0x0000004800f08947 */ /* 0x002fea0003800000 */
.L_x_85:
[----:B------:R-:W-:Y:S01]  /*4580*/  UISETP.NE.AND UP0, UPT, UR24, 0x1, UPT ;  /* 0x000000011800788c */ /* 0x000fe2000bf05270 */
[----:B------:R-:W-:Y:S01]  /*4590*/  PLOP3.LUT P2, PT, PT, PT, PT, 0x80, 0x8 ;  /* 0x000000000008781c */ /* 0x000fe20003f4f070 */
[----:B------:R-:W-:Y:S02]  /*45a0*/  UIADD3 UR4, UPT, UPT, UR10, 0x1, URZ ;  /* 0x000000010a047890 */ /* 0x000fe4000fffe0ff */
[----:B------:R-:W-:Y:S02]  /*45b0*/  UIADD3 UR25, UPT, UPT, UR5, 0x88, URZ ;  /* 0x0000008805197890 */ /* 0x000fe4000fffe0ff */
[----:B------:R-:W-:Y:S01]  /*45c0*/  UISETP.NE.AND UP1, UPT, UR4, 0x11, UPT ;  /* 0x000000110400788c */ /* 0x000fe2000bf25270 */
[----:B------:R-:W-:Y:S01]  /*45d0*/  PLOP3.LUT P0, PT, PT, PT, UP0, 0x80, 0x8 ;  /* 0x000000000008781c */ /* 0x000fe20003f0f008 */
[----:B------:R-:W-:Y:S02]  /*45e0*/  UIADD3 UR22, UPT, UPT, UR22, 0x1, URZ ;  /* 0x0000000116167890 */ /* 0x000fe4000fffe0ff */
[----:B------:R-:W-:Y:S02]  /*45f0*/  USEL UR6, URZ, 0x1, UP1 ;  /* 0x00000001ff067887 */ /* 0x000fe40008800000 */
[----:B------:R-:W-:Y:S02]  /*4600*/  USEL UR23, UR4, URZ, UP1 ;  /* 0x000000ff04177287 */ /* 0x000fe40008800000 */
[----:B------:R-:W-:Y:S02]  /*4610*/  UIADD3 UR24, UPT, UPT, UR24, -0x1, URZ ;  /* 0xffffffff18187890 */ /* 0x000fe4000fffe0ff */
[----:B------:R-:W-:Y:S01]  /*4620*/  @UP0 ULEA UR4, UR23, UR26, 0x3 ;  /* 0x0000001a17040291 */ /* 0x000fe2000f8e18ff */
[----:B------:R-:W-:Y:S01]  /*4630*/  LOP3.LUT R2, R2, UR6, RZ, 0x3c, !PT ;  /* 0x0000000602027c12 */ /* 0x000fe2000f8e3cff */
[----:B------:R-:W-:Y:S02]  /*4640*/  ULEA UR6, UR10, UR30, 0x8 ;  /* 0x0000001e0a067291 */ /* 0x000fe4000f8e40ff */
[----:B------:R-:W-:Y:S01]  /*4650*/  UISETP.NE.AND UP0, UPT, UR22, UR27, UPT ;  /* 0x0000001b1600728c */ /* 0x000fe2000bf05270 */
[----:B-1----:R-:W-:Y:S01]  /*4660*/  @P0 SHF.L.U32 R0, R2, 0x1f, RZ ;  /* 0x0000001f02000819 */ /* 0x002fe200000006ff */
[----:B------:R-:W-:Y:S02]  /*4670*/  UIADD3 UR20, UPT, UPT, UR6, 0x2, URZ ;  /* 0x0000000206147890 */ /* 0x000fe4000fffe0ff */
[----:B------:R-:W-:Y:S01]  /*4680*/  UIADD3 UR16, UPT, UPT, UR6, 0x4, URZ ;  /* 0x0000000406107890 */ /* 0x000fe2000fffe0ff */
[----:B------:R2:W3:Y:S01]  /*4690*/  @P0 SYNCS.PHASECHK.TRANS64.TRYWAIT P2, [UR4], R0 ;  /* 0x00000000ff0005a7 */ /* 0x0004e20008041104 */
[----:B------:R-:W-:Y:S02]  /*46a0*/  ULEA UR4, UR10, UR29, 0x9 ;  /* 0x0000001d0a047291 */ /* 0x000fe4000f8e48ff */
[----:B------:R-:W-:Y:S02]  /*46b0*/  UIADD3 UR12, UPT, UPT, UR6, 0x6, URZ ;  /* 0x00000006060c7890 */ /* 0x000fe4000fffe0ff */
[----:B------:R-:W-:Y:S02]  /*46c0*/  UIADD3 UR18, UPT, UPT, UR4, 0x2, URZ ;  /* 0x0000000204127890 */ /* 0x000fe4000fffe0ff */
[----:B------:R-:W-:Y:S02]  /*46d0*/  UIADD3 UR14, UPT, UPT, UR4, 0x4, URZ ;  /* 0x00000004040e7890 */ /* 0x000fe4000fffe0ff */
[----:B------:R-:W-:Y:S01]  /*46e0*/  UIADD3 UR8, UPT, UPT, UR4, 0x6, URZ ;  /* 0x0000000604087890 */ /* 0x000fe2000fffe0ff */
[----:B------:R-:W-:Y:S01]  /*46f0*/  UMOV UR7, 0x40004040 ;  /* 0x4000404000077882 */ /* 0x000fe20000000000 */
[----:B------:R-:W-:Y:S01]  /*4700*/  UMOV UR5, 0x40004040 ;  /* 0x4000404000057882 */ /* 0x000fe20000000000 */
[----:B------:R-:W-:Y:S01]  /*4710*/  UMOV UR21, 0x40004040 ;  /* 0x4000404000157882 */ /* 0x000fe20000000000 */
[----:B------:R2:W-:Y:S01]  /*4720*/  UTCHMMA.2CTA gdesc[UR4], gdesc[UR6], tmem[UR11], tmem[UR40], idesc[UR41], UP2 ;  /* 0x00ff2806040075ea */ /* 0x0005e2000920000b */
[----:B------:R-:W-:Y:S01]  /*4730*/  UPLOP3.LUT UP2, UPT, UPT, UPT, UPT, 0x80, 0x8 ;  /* 0x000000000008789c */ /* 0x000fe20003f4f070 */
[----:B------:R-:W-:Y:S01]  /*4740*/  UMOV UR19, 0x40004040 ;  /* 0x4000404000137882 */ /* 0x000fe20000000000 */
[----:B------:R-:W-:Y:S01]  /*4750*/  UMOV UR17, 0x40004040 ;  /* 0x4000404000117882 */ /* 0x000fe20000000000 */
[----:B------:R2:W-:Y:S01]  /*4760*/  UTCHMMA.2CTA gdesc[UR18], gdesc[UR20], tmem[UR11], tmem[UR38], idesc[UR39], UPT ;  /* 0x00ff2614120075ea */ /* 0x0005e2000ba0000b */
[----:B------:R-:W-:Y:S01]  /*4770*/  UMOV UR15, 0x40004040 ;  /* 0x40004040000f7882 */ /* 0x000fe20000000000 */
[----:B------:R-:W-:Y:S01]  /*4780*/  UMOV UR13, 0x40004040 ;  /* 0x40004040000d7882 */ /* 0x000fe20000000000 */
[----:B------:R-:W-:Y:S01]  /*4790*/  UMOV UR9, 0x40004040 ;  /* 0x4000404000097882 */ /* 0x000fe20000000000 */
[----:B------:R2:W-:Y:S01]  /*47a0*/  UTCHMMA.2CTA gdesc[UR14], gdesc[UR16], tmem[UR11], tmem[UR36], idesc[UR37], UPT ;  /* 0x00ff24100e0075ea */ /* 0x0005e2000ba0000b */
[----:B------:R2:W-:Y:S01]  /*47b0*/  UTCHMMA.2CTA gdesc[UR8], gdesc[UR12], tmem[UR11], tmem[UR34], idesc[UR35], UPT ;  /* 0x00ff220c080075ea */ /* 0x0005e2000ba0000b */
[----:B------:R2:W-:Y:S01]  /*47c0*/  UTCBAR.2CTA.MULTICAST [UR25], URZ, UR28 ;  /* 0x000000ff190073e9 */ /* 0x0005e2000820081c */
[----:B------:R-:W-:Y:S01]  /*47d0*/  UMOV UR10, UR23 ;  /* 0x00000017000a7c82 */ /* 0x000fe20008000000 */
[----:B------:R-:W-:Y:S05]  /*47e0*/  BRA.U UP0, `(.L_x_87) ;  /* 0xfffffffd00507547 */ /* 0x000fea000b83ffff */
.L_x_84:
[----:B--2---:R-:W-:Y:S01]  /*47f0*/  UIADD3 UR4, UPT, UPT, UR31, 0x170, URZ ;  /* 0x000001701f047890 */ /* 0x004fe2000fffe0ff */
[----:B------:R-:W-:-:S08]  /*4800*/  UMOV UR22, UR27 ;  /* 0x0000001b00167c82 */ /* 0x000fd00008000000 */
[----:B------:R2:W-:Y:S01]  /*4810*/  UTCBAR.2CTA.MULTICAST [UR4], URZ, UR42 ;  /* 0x000000ff040073e9 */ /* 0x0005e2000820082a */
[----:B------:R-:W-:Y:S02]  /*4820*/  NOP ;  /* 0x0000000000007918 */ /* 0x000fe40000000000 */
.L_x_82:
[----:B--2---:R-:W-:Y:S01]  /*4830*/  UIADD3 UR4, UPT, UPT, UR32, 0x1, URZ ;  /* 0x0000000120047890 */ /* 0x004fe2000fffe0ff */
[----:B------:R-:W-:-:S03]  /*4840*/  ISETP.NE.AND P0, PT, R8, 0x2, PT ;  /* 0x000000020800780c */ /* 0x000fc60003f05270 */
[----:B------:R-:W-:Y:S01]  /*4850*/  UISETP.NE.AND UP0, UPT, UR4, 0x4, UPT ;  /* 0x000000040400788c */ /* 0x000fe2000bf05270 */
[----:B-1----:R-:W-:Y:S02]  /*4860*/  SEL R0, RZ, 0x1, P0 ;  /* 0x00000001ff007807 */ /* 0x002fe40000000000 */
[----:B------:R-:W-:Y:S01]  /*4870*/  SEL R8, R8, RZ, P0 ;  /* 0x000000ff08087207 */ /* 0x000fe20000000000 */
[----:B------:R-:W-:Y:S01]  /*4880*/  USEL UR5, URZ, 0x1, UP0 ;  /* 0x00000001ff057887 */ /* 0x000fe20008000000 */
[----:B------:R-:W-:Y:S01]  /*4890*/  LOP3.LUT R3, R3, R0, RZ, 0x3c, !PT ;  /* 0x0000000003037212 */ /* 0x000fe200078e3cff */
[----:B------:R-:W-:-:S04]  /*48a0*/  USEL UR32, UR4, URZ, UP0 ;  /* 0x000000ff04207287 */ /* 0x000fc80008000000 */
[----:B------:R-:W-:Y:S01]  /*48b0*/  LOP3.LUT R9, R9, UR5, RZ, 0x3c, !PT ;  /* 0x0000000509097c12 */ /* 0x000fe2000f8e3cff */
[----:B------:R-:W-:Y:S07]  /*48c0*/  @P1 BRA `(.L_x_88) ;  /* 0xfffffff800881947 */ /* 0x000fee000383ffff */
[----:B------:R-:W1:Y:S01]  /*48d0*/  S2UR UR8, SR_CgaCtaId ;  /* 0x00000000000879c3 */ /* 0x000e620000008800 */
[----:B------:R-:W-:Y:S01]  /*48e0*/  ELECT P0, URZ, PT ;  /* 0x0000000000ff782f */ /* 0x000fe20003800000 */
[----:B------:R-:W-:Y:S01]  /*48f0*/  HFMA2 R0, -RZ, RZ, 0, 5.9604644775390625e-08 ;  /* 0x00000001ff007431 */ /* 0x000fe200000001ff */
[----:B------:R-:W-:-:S05]  /*4900*/  UMOV UR4, 0x40 ;  /* 0x0000004000047882 */ /* 0x000fca0000000000 */
[----:B------:R-:W-:Y:S01]  /*4910*/  UVIRTCOUNT.DEALLOC.SMPOOL 0x80 ;  /* 0x000000800000784c */ /* 0x000fe20000000000 */
[----:B------:R-:W-:Y:S02]  /*4920*/  UISETP.NE.AND UP1, UPT, UR46, URZ, UPT ;  /* 0x000000ff2e00728c */ /* 0x000fe4000bf25270 */
[----:B-1----:R-:W-:-:S09]  /*4930*/  ULEA UR8, UR8, UR4, 0x18 ;  /* 0x0000000408087291 */ /* 0x002fd2000f8ec0ff */
[----:B------:R1:W-:Y:S01]  /*4940*/  @P0 STS.U8 [UR8+0x1c], R0 ;  /* 0x00001c00ff000988 */ /* 0x0003e20008000008 */
[----:B------:R-:W-:Y:S05]  /*4950*/  BRA.U UP1, `(.L_x_89) ;  /* 0x0000000101a07547 */ /* 0x000fea000b800000 */
[----:B------:R-:W-:Y:S01]  /*4960*/  UIADD3 UR7, UPT, UPT, UR26, 0x190, URZ ;  /* 0x000001901a077890 */ /* 0x000fe2000fffe0ff */
[----:B------:R-:W-:-:S03]  /*4970*/  SHF.L.U32 R2, R9, 0x1f, RZ ;  /* 0x0000001f09027819 */ /* 0x000fc600000006ff */
[----:B------:R-:W-:-:S09]  /*4980*/  ULEA UR4, UR32, UR7, 0x3 ;  /* 0x0000000720047291 */ /* 0x000fd2000f8e18ff */
[----:B------:R-:W2:Y:S02]  /*4990*/  SYNCS.PHASECHK.TRANS64.TRYWAIT P0, [UR4], R2 ;  /* 0x00000002ff0075a7 */ /* 0x000ea40008001104 */
[----:B--2---:R-:W-:Y:S05]  /*49a0*/  @!P0 BRA `(.L_x_90) ;  /* 0x0000004400fc8947 */ /* 0x004fea0003800000 */
.L_x_196:
        /* <DEDUP_REMOVED lines=9> */
.L_x_198:
        /* <DEDUP_REMOVED lines=9> */
.L_x_200:
[----:B------:R-:W-:-:S04]  /*4ad0*/  UIADD3 UR4, UPT, UPT, UR4, 0x1, URZ ;  /* 0x0000000104047890 */ /* 0x000fc8000fffe0ff */
[----:B------:R-:W-:-:S04]  /*4ae0*/  UISETP.NE.AND UP0, UPT, UR4, 0x4, UPT ;  /* 0x000000040400788c */ /* 0x000fc8000bf05270 */
[----:B------:R-:W-:Y:S02]  /*4af0*/  USEL UR5, URZ, 0x1, UP0 ;  /* 0x00000001ff057887 */ /* 0x000fe40008000000 */
[----:B------:R-:W-:-:S04]  /*4b00*/  USEL UR4, UR4, URZ, UP0 ;  /* 0x000000ff04047287 */ /* 0x000fc80008000000 */
[----:B------:R-:W-:Y:S01]  /*4b10*/  ULEA UR4, UR4, UR7, 0x3 ;  /* 0x0000000704047291 */ /* 0x000fe2000f8e18ff */
[----:B------:R-:W-:-:S04]  /*4b20*/  LOP3.LUT R2, R2, UR5, RZ, 0x3c, !PT ;  /* 0x0000000502027c12 */ /* 0x000fc8000f8e3cff */
[----:B------:R-:W-:Y:S01]  /*4b30*/  SHF.L.U32 R2, R2, 0x1f, RZ ;  /* 0x0000001f02027819 */ /* 0x000fe200000006ff */
[----:B-1----:R-:W-:-:S04]  /*4b40*/  IMAD.U32 R0, RZ, RZ, UR4 ;  /* 0x00000004ff007e24 */ /* 0x002fc8000f8e00ff */
[----:B------:R1:W2:Y:S03]  /*4b50*/  SYNCS.PHASECHK.TRANS64.TRYWAIT P0, [R0+URZ], R2 ;  /* 0x00000002000075a7 */ /* 0x0002a600080011ff */
[----:B--2---:R-:W-:Y:S05]  /*4b60*/  @!P0 NANOSLEEP.SYNCS 0x989680 ;  /* 0x009896800000895d */ /* 0x004fea0003900000 */
[----:B------:R-:W2:Y:S02]  /*4b70*/  @!P0 SYNCS.PHASECHK.TRANS64 P0, [R0+URZ], R2 ;  /* 0x00000002000085a7 */ /* 0x000ea400080010ff */
[----:B--2---:R-:W-:Y:S05]  /*4b80*/  @P0 BRA `(.L_x_93) ;  /* 0x0000000000200947 */ /* 0x004fea0003800000 */
.L_x_94:
[----:B--2---:R2:W4:Y:S02]  /*4b90*/  SYNCS.PHASECHK.TRANS64.TRYWAIT P0, [R0+URZ], R2 ;  /* 0x00000002000075a7 */ /* 0x00452400080011ff */
[----:B----4-:R-:W-:Y:S05]  /*4ba0*/  @!P0 NANOSLEEP.SYNCS 0x989680 ;  /* 0x009896800000895d */ /* 0x010fea0003900000 */
[----:B------:R-:W4:Y:S02]  /*4bb0*/  @!P0 SYNCS.PHASECHK.TRANS64 P0, [R0+URZ], R2 ;  /* 0x00000002000085a7 */ /* 0x000f2400080010ff */
[----:B----4-:R-:W-:Y:S05]  /*4bc0*/  @!P0 BRA `(.L_x_94) ;  /* 0xfffffffc00f08947 */ /* 0x010fea000383ffff */
[----:B------:R-:W-:Y:S05]  /*4bd0*/  BRA `(.L_x_93) ;  /* 0x00000000000c7947 */ /* 0x000fea0003800000 */
.L_x_89:
[----:B------:R-:W-:-:S04]  /*4be0*/  UIADD3 UR4, UPT, UPT, UR26, 0x1d0, URZ ;  /* 0x000001d01a047890 */ /* 0x000fc8000fffe0ff */
[----:B------:R-:W-:-:S09]  /*4bf0*/  UPRMT UR4, UR45, 0x654, UR4 ;  /* 0x000006542d047896 */ /* 0x000fd20008000004 */
[----:B------:R-:W-:Y:S03]  /*4c00*/  SYNCS.ARRIVE.TRANS64.RED.A1T0 RZ, [UR4], RZ ;  /* 0x000000ffffff79a7 */ /* 0x000fe60008100404 */
.L_x_93:
[----:B-12---:R-:W-:Y:S01]  /*4c10*/  SHF.L.U32 R2, RZ, 0x1f, RZ ;  /* 0x0000001fff027819 */ /* 0x006fe200000006ff */
[----:B------:R-:W-:Y:S01]  /*4c20*/  UIADD3 UR4, UPT, UPT, UR26, 0x1d0, URZ ;  /* 0x000001d01a047890 */ /* 0x000fe2000fffe0ff */
[----:B------:R-:W-:Y:S02]  /*4c30*/  PLOP3.LUT P0, PT, PT, PT, UP1, 0x80, 0x8 ;  /* 0x000000000008781c */ /* 0x000fe40003f0f018 */
[----:B------:R-:W1:Y:S02]  /*4c40*/  SYNCS.PHASECHK.TRANS64.TRYWAIT P1, [UR26+0x1d0], R2 ;  /* 0x0001d002ff0075a7 */ /* 0x000e64000802111a */
[----:B-1----:R-:W-:Y:S09]  /*4c50*/  @!P1 BRA `(.L_x_95) ;  /* 0x0000004400989947 */ /* 0x002ff20003800000 */
.L_x_202:
[----:B------:R-:W-:Y:S01]  /*4c60*/  @!UP1 UPRMT UR4, UR45, 0x654, UR4 ;  /* 0x000006542d049896 */ /* 0x000fe20008000004 */
[----:B------:R-:W-:Y:S01]  /*4c70*/  UMOV UR5, 0xffff ;  /* 0x0000ffff00057882 */ /* 0x000fe20000000000 */
[----:B------:R-:W-:-:S07]  /*4c80*/  UMOV UR6, 0x1 ;  /* 0x0000000100067882 */ /* 0x000fce0000000000 */
[----:B------:R-:W-:Y:S01]  /*4c90*/  @!P0 SYNCS.ARRIVE.TRANS64.RED.A1T0 RZ, [UR4], RZ ;  /* 0x000000ffffff89a7 */ /* 0x000fe20008100404 */
[----:B------:R-:W-:Y:S01]  /*4ca0*/  NOP ;  /* 0x0000000000007918 */ /* 0x000fe20000000000 */
[----:B-1----:R-:W1:Y:S01]  /*4cb0*/  LDS R0, [UR8+0x14] ;  /* 0x00001408ff007984 */ /* 0x002e620008000800 */
[----:B------:R-:W-:-:S04]  /*4cc0*/  ULOP3.LUT UR4, UR44, 0xffff, URZ, 0xc0, !UPT ;  /* 0x0000ffff2c047892 */ /* 0x000fc8000f8ec0ff */
[----:B------:R-:W-:-:S04]  /*4cd0*/  USHF.R.U32.HI UR4, URZ, 0x5, UR4 ;  /* 0x00000005ff047899 */ /* 0x000fc80008011604 */
[----:B------:R-:W-:Y:S02]  /*4ce0*/  USHF.L.U32 UR5, UR5, UR4, URZ ;  /* 0x0000000405057299 */ /* 0x000fe400080006ff */
[----:B------:R-:W-:-:S04]  /*4cf0*/  USHF.L.U32 UR4, UR6, UR4, URZ ;  /* 0x0000000406047299 */ /* 0x000fc800080006ff */
[----:B-1----:R-:W-:-:S04]  /*4d00*/  LOP3.LUT R0, R0, UR5, RZ, 0xc0, !PT ;  /* 0x0000000500007c12 */ /* 0x002fc8000f8ec0ff */
[----:B------:R-:W-:-:S13]  /*4d10*/  ISETP.NE.AND P0, PT, R0, UR5, PT ;  /* 0x0000000500007c0c */ /* 0x000fda000bf05270 */
[----:B------:R-:W-:Y:S05]  /*4d20*/  @P0 BRA `(.L_x_96) ;  /* 0x0000000000580947 */ /* 0x000fea0003800000 */
[----:B------:R-:W1:Y:S02]  /*4d30*/  LDS R0, [UR8+0x18] ;  /* 0x00001808ff007984 */ /* 0x000e640008000800 */
[----:B-1----:R-:W-:-:S04]  /*4d40*/  LOP3.LUT R0, R0, UR4, RZ, 0xc0, !PT ;  /* 0x0000000400007c12 */ /* 0x002fc8000f8ec0ff */
[----:B------:R-:W-:-:S13]  /*4d50*/  ISETP.NE.AND P0, PT, R0, UR4, PT ;  /* 0x0000000400007c0c */ /* 0x000fda000bf05270 */
[----:B------:R-:W-:Y:S05]  /*4d60*/  @P0 BRA `(.L_x_97) ;  /* 0x00000000003c0947 */ /* 0x000fea0003800000 */
[----:B------:R-:W1:Y:S01]  /*4d70*/  S2R R2, SR_LANEID ;  /* 0x0000000000027919 */ /* 0x000e620000000000 */
[----:B------:R-:W-:-:S06]  /*4d80*/  ULOP3.LUT UR5, URZ, UR5, URZ, 0x33, !UPT ;  /* 0x00000005ff057292 */ /* 0x000fcc000f8e33ff */
[----:B------:R-:W-:-:S04]  /*4d90*/  IMAD.U32 R0, RZ, RZ, UR5 ;  /* 0x00000005ff007e24 */ /* 0x000fc8000f8e00ff */
[----:B------:R2:W4:Y:S02]  /*4da0*/  REDUX UR7, R0 ;  /* 0x00000000000773c4 */ /* 0x0005240000000000 */
[----:B------:R1:W-:Y:S01]  /*4db0*/  UTCATOMSWS.AND URZ, UR5 ;  /* 0x0000000500ff79e3 */ /* 0x0003e20008000000 */
[----:B--2---:R-:W-:Y:S01]  /*4dc0*/  LOP3.LUT R0, RZ, UR4, RZ, 0x33, !PT ;  /* 0x00000004ff007c12 */ /* 0x004fe2000f8e33ff */
[----:B------:R-:W-:Y:S02]  /*4dd0*/  VOTEU.ANY UR4, UPT, PT ;  /* 0x0000000000047886 */ /* 0x000fe400038e0100 */
[----:B------:R-:W-:Y:S02]  /*4de0*/  UFLO.U32 UR4, UR4 ;  /* 0x00000004000472bd */ /* 0x000fe400080e0000 */
[----:B------:R-:W2:Y:S04]  /*4df0*/  REDUX UR6, R0 ;  /* 0x00000000000673c4 */ /* 0x000ea80000000000 */
[----:B-1----:R-:W-:-:S02]  /*4e00*/  ISETP.EQ.U32.AND P0, PT, R2, UR4, PT ;  /* 0x0000000402007c0c */ /* 0x002fc4000bf02070 */
[----:B----4-:R-:W-:-:S11]  /*4e10*/  MOV R2, UR7 ;  /* 0x0000000700027c02 */ /* 0x010fd60008000f00 */
[----:B------:R1:W-:Y:S01]  /*4e20*/  @P0 ATOMS.AND RZ, [UR8+0x14], R2 ;  /* 0x00001402ffff098c */ /* 0x0003e2000a800008 */
[----:B--2---:R-:W-:-:S05]  /*4e30*/  IMAD.U32 R0, RZ, RZ, UR6 ;  /* 0x00000006ff007e24 */ /* 0x004fca000f8e00ff */
[----:B------:R1:W-:Y:S01]  /*4e40*/  @P0 ATOMS.AND RZ, [UR8+0x18], R0 ;  /* 0x00001800ffff098c */ /* 0x0003e2000a800008 */
[----:B------:R-:W-:Y:S05]  /*4e50*/  BRA `(.L_x_98) ;  /* 0x0000000000147947 */ /* 0x000fea0003800000 */
.L_x_97:
[----:B------:R-:W-:Y:S02]  /*4e60*/  MOV R2, 0x4e80 ;  /* 0x00004e8000027802 */ /* 0x000fe40000000f00 */
[----:B---3-5:R-:W-:Y:S05]  /*4e70*/  CALL.REL.NOINC `($__internal_0_$__cuda_sm10x_tcgen05_guardrail_trap_col_being_dealloced_not_returned_by_alloc) ;  /* 0x0000004800047944 */ /* 0x028fea0003c00000 */
[----:B------:R-:W-:Y:S05]  /*4e80*/  BRA `(.L_x_98) ;  /* 0x0000000000087947 */ /* 0x000fea0003800000 */
.L_x_96:
[----:B------:R-:W-:Y:S02]  /*4e90*/  MOV R2, 0x4eb0 ;  /* 0x00004eb000027802 */ /* 0x000fe40000000f00 */
[----:B---3-5:R-:W-:Y:S05]  /*4ea0*/  CALL.REL.NOINC `($__internal_2_$__cuda_sm10x_tcgen05_guardrail_trap_unallocated_columns_being_dealloced) ;  /* 0x0000004800107944 */ /* 0x028fea0003c00000 */
.L_x_98:
[----:B------:R-:W-:Y:S01]  /*4eb0*/  NOP ;  /* 0x0000000000007918 */ /* 0x000fe20000000000 */
[----:B------:R-:W-:Y:S05]  /*4ec0*/  EXIT ;  /* 0x000000000000794d */ /* 0x000fea0003800000 */
.L_x_69:
[----:B------:R-:W-:-:S09]  /*4ed0*/  UISETP.NE.OR UP0, UPT, UR22, 0x3, !UP5 ;  /* 0x000000031600788c */ /* 0x000fd2000ef05670 */
[----:B------:R-:W-:Y:S05]  /*4ee0*/  BRA.U UP0, `(.L_x_99) ;  /* 0x00000011002c7547 */ /* 0x000fea000b800000 */
[----:B------:R-:W2:Y:S01]  /*4ef0*/  LDCU UR37, c[0x0][0x370] ;  /* 0x00006e00ff2577ac */ /* 0x000ea20008000800 */
[----:B------:R-:W3:Y:S01]  /*4f00*/  LDC.64 R16, c[0x0][0x348] ;  /* 0x0000d200ff107b82 */ /* 0x000ee20000000a00 */
[----:B------:R-:W-:Y:S02]  /*4f10*/  HFMA2 R13, -RZ, RZ, 0, 0 ;  /* 0x00000000ff0d7431 */ /* 0x000fe400000001ff */
[----:B------:R-:W-:Y:S01]  /*4f20*/  IMAD.MOV.U32 R15, RZ, RZ, 0x1 ;  /* 0x00000001ff0f7424 */ /* 0x000fe200078e00ff */
[----:B------:R-:W2:Y:S01]  /*4f30*/  LDCU.128 UR32, c[0x0][0xb10] ;  /* 0x00016200ff2077ac */ /* 0x000ea20008000c00 */
[----:B------:R-:W-:Y:S01]  /*4f40*/  IMAD.MOV.U32 R14, RZ, RZ, RZ ;  /* 0x000000ffff0e7224 */ /* 0x000fe200078e00ff */
[----:B------:R-:W-:Y:S01]  /*4f50*/  MOV R7, 0x1000 ;  /* 0x0000100000077802 */ /* 0x000fe20000000f00 */
[----:B------:R-:W4:Y:S01]  /*4f60*/  LDCU UR31, c[0x0][0x374] ;  /* 0x00006e80ff1f77ac */ /* 0x000f220008000800 */
[----:B------:R-:W1:Y:S01]  /*4f70*/  LDC.64 R2, c[0x0][0x888] ;  /* 0x00022200ff027b82 */ /* 0x000e620000000a00 */
[----:B------:R-:W4:Y:S01]  /*4f80*/  LDCU UR15, c[0x0][0xb0c] ;  /* 0x00016180ff0f77ac */ /* 0x000f220008000800 */
[----:B------:R-:W4:Y:S06]  /*4f90*/  LDCU UR41, c[0x0][0xb20] ;  /* 0x00016400ff2977ac */ /* 0x000f2c0008000800 */
[----:B------:R-:W1:Y:S01]  /*4fa0*/  LDC.64 R4, c[0x0][0x890] ;  /* 0x00022400ff047b82 */ /* 0x000e620000000a00 */
[----:B------:R-:W3:Y:S01]  /*4fb0*/  LDCU UR4, c[0x0][0xb30] ;  /* 0x00016600ff0477ac */ /* 0x000ee20008000800 */
[----:B--2---:R-:W-:-:S02]  /*4fc0*/  UIMAD.WIDE.U32 UR6, UR37, UR32, URZ ;  /* 0x00000020250672a5 */ /* 0x004fc4000f8e00ff */
[----:B----4-:R-:W-:Y:S01]  /*4fd0*/  UIMAD.WIDE.U32 UR8, UR31, UR35, URZ ;  /* 0x000000231f0872a5 */ /* 0x010fe2000f8e00ff */
[----:B------:R-:W-:Y:S01]  /*4fe0*/  UMOV UR29, 0x400 ;  /* 0x00000400001d7882 */ /* 0x000fe20000000000 */
[----:B------:R-:W-:-:S03]  /*4ff0*/  UPLOP3.LUT UP3, UPT, UPT, UPT, UPT, 0x40, 0x4 ;  /* 0x000000000004789c */ /* 0x000fc60003f6e870 */
[----:B------:R-:W-:Y:S01]  /*5000*/  UMOV UR6, UR7 ;  /* 0x0000000700067c82 */ /* 0x000fe20008000000 */
[----:B------:R-:W-:Y:S01]  /*5010*/  UISETP.GE.AND UP0, UPT, UR42, 0x1, UPT ;  /* 0x000000012a00788c */ /* 0x000fe2000bf06270 */
[----:B------:R-:W-:Y:S01]  /*5020*/  UMOV UR38, UR9 ;  /* 0x0000000900267c82 */ /* 0x000fe20008000000 */
[----:B------:R-:W-:Y:S01]  /*5030*/  UISETP.NE.AND UP4, UPT, UR42, 0x1, UPT ;  /* 0x000000012a00788c */ /* 0x000fe2000bf85270 */
[----:B------:R-:W2:Y:S01]  /*5040*/  LDCU.64 UR22, c[0x0][0xb28] ;  /* 0x00016500ff1677ac */ /* 0x000ea20008000a00 */
[----:B------:R-:W-:Y:S02]  /*5050*/  ULEA UR29, UR55, UR29, 0x18 ;  /* 0x0000001d371d7291 */ /* 0x000fe4000f8ec0ff */
[----:B------:R-:W-:Y:S02]  /*5060*/  UISETP.NE.AND UP6, UPT, UR15, 0x1, UPT ;  /* 0x000000010f00788c */ /* 0x000fe4000bfc5270 */
[----:B------:R-:W-:Y:S02]  /*5070*/  UISETP.NE.AND UP5, UPT, UR34, 0x1, UPT ;  /* 0x000000012200788c */ /* 0x000fe4000bfa5270 */
[----:B------:R-:W-:-:S02]  /*5080*/  USHF.R.U32.HI UR39, URZ, UR33, UR6 ;  /* 0x00000021ff277299 */ /* 0x000fc40008011606 */
[----:B------:R-:W-:Y:S02]  /*5090*/  USHF.R.U32.HI UR38, URZ, UR41, UR38 ;  /* 0x00000029ff267299 */ /* 0x000fe40008011626 */
[----:B---3--:R-:W-:Y:S01]  /*50a0*/  UISETP.NE.AND UP2, UPT, UR4, 0x1, UPT ;  /* 0x000000010400788c */ /* 0x008fe2000bf45270 */
[----:B------:R-:W-:-:S10]  /*50b0*/  UMOV UR12, URZ ;  /* 0x000000ff000c7c82 */ /* 0x000fd40008000000 */
.L_x_108:
[C---:B------:R-:W-:Y:S02]  /*50c0*/  LEA R12, R14.reuse, UR29, 0x3 ;  /* 0x0000001d0e0c7c11 */ /* 0x040fe4000f8e18ff */
[----:B------:R-:W-:Y:S02]  /*50d0*/  SHF.L.U32 R0, R13, 0x1f, RZ ;  /* 0x0000001f0d007819 */ /* 0x000fe400000006ff */
[----:B------:R-:W-:Y:S02]  /*50e0*/  LEA R8, R14, UR29, 0x4 ;  /* 0x0000001d0e087c11 */ /* 0x000fe4000f8e20ff */
[----:B------:R-:W3:Y:S02]  /*50f0*/  SYNCS.PHASECHK.TRANS64.TRYWAIT P0, [R12+URZ+0x150], R0 ;  /* 0x000150000c0075a7 */ /* 0x000ee400080011ff */
[----:B---34-:R-:W-:Y:S05]  /*5100*/  @!P0 BRA `(.L_x_100) ;  /* 0x0000004000848947 */ /* 0x018fea0003800000 */
.L_x_203:
[----:B------:R-:W4:Y:S01]  /*5110*/  LDS.128 R8, [R8+0x1e0] ;  /* 0x0001e00008087984 */ /* 0x000f220000000c00 */
[----:B------:R-:W-:Y:S01]  /*5120*/  UISETP.GE.AND UP0, UPT, UR42, 0x1, UPT ;  /* 0x000000012a00788c */ /* 0x000fe2000bf06270 */
[----:B------:R-:W-:Y:S01]  /*5130*/  @!PT LDS RZ, [RZ] ;  /* 0x00000000fffff984 */ /* 0x000fe20000000800 */
[----:B------:R-:W-:Y:S01]  /*5140*/  @!PT LDS RZ, [RZ] ;  /* 0x00000000fffff984 */ /* 0x000fe20000000800 */
[----:B------:R-:W-:Y:S01]  /*5150*/  @!PT LDS RZ, [RZ] ;  /* 0x00000000fffff984 */ /* 0x000fe20000000800 */
[----:B------:R-:W-:Y:S01]  /*5160*/  @!PT LDS RZ, [RZ] ;  /* 0x00000000fffff984 */ /* 0x000fe20000000800 */
[----:B------:R1:W-:Y:S06]  /*5170*/  MEMBAR.ALL.CTA ;  /* 0x0000000000007992 */ /* 0x0003ec0000008000 */
[----:B-1----:R-:W1:Y:S01]  /*5180*/  FENCE.VIEW.ASYNC.S ;  /* 0x00000000000073c6 */ /* 0x002e620000000000 */
[----:B----4-:R-:W-:Y:S11]  /*5190*/  LOP3.LUT P0, RZ, R10, 0x1, RZ, 0xc0, !PT ;  /* 0x000000010aff7812 */ /* 0x010ff6000780c0ff */
[----:B------:R-:W-:Y:S02]  /*51a0*/  @!UPT UIADD3 URZ, UPT, UPT, URZ, URZ, URZ ;  /* 0x000000fffffff290 */ /* 0x000fe4000fffe0ff */
[----:B-1----:R-:W-:Y:S01]  /*51b0*/  VOTEU.ANY UP1, P0 ;  /* 0x0000000000ff7886 */ /* 0x002fe20000020100 */
[----:B------:R-:W-:Y:S11]  /*51c0*/  PLOP3.LUT P0, PT, PT, PT, UP1, 0x80, 0x8 ;  /* 0x000000000008781c */ /* 0x000ff60003f0f018 */
[----:B------:R-:W-:Y:S02]  /*51d0*/  @!UPT UIADD3 URZ, UPT, UPT, URZ, URZ, URZ ;  /* 0x000000fffffff290 */ /* 0x000fe4000fffe0ff */
[----:B---3--:R-:W-:Y:S02]  /*51e0*/  @P0 SHF.R.U32.HI R0, RZ, 0x10, R9 ;  /* 0x00000010ff000819 */ /* 0x008fe40000011609 */
[----:B------:R-:W-:Y:S02]  /*51f0*/  @P0 MOV R6, R8 ;  /* 0x0000000800060202 */ /* 0x000fe40000000f00 */
[----:B------:R-:W-:Y:S01]  /*5200*/  @P0 R2UR UR4, R0 ;  /* 0x00000000000402ca */ /* 0x000fe200000e0000 */
[----:B------:R-:W-:Y:S01]  /*5210*/  VIADD R0, R12, 0x160 ;  /* 0x000001600c007836 */ /* 0x000fe20000000000 */
[----:B------:R-:W-:Y:S02]  /*5220*/  @P0 LOP3.LUT R8, R9, 0xffff, RZ, 0xc0, !PT ;  /* 0x0000ffff09080812 */ /* 0x000fe400078ec0ff */
[----:B------:R-:W-:Y:S02]  /*5230*/  @P0 R2UR UR6, R6 ;  /* 0x00000000060602ca */ /* 0x000fe400000e0000 */
[----:B------:R-:W-:Y:S02]  /*5240*/  PRMT R0, RZ, 0x654, R0 ;  /* 0x00000654ff007816 */ /* 0x000fe40000000000 */
[----:B------:R-:W-:Y:S02]  /*5250*/  @P0 R2UR UR5, R8 ;  /* 0x00000000080502ca */ /* 0x000fe400000e0000 */
[----:B------:R1:W-:Y:S03]  /*5260*/  SYNCS.ARRIVE.TRANS64.RED.A1T0 RZ, [R0+URZ], RZ ;  /* 0x000000ff00ff79a7 */ /* 0x0003e600081004ff */
[----:B------:R-:W-:Y:S04]  /*5270*/  @UP1 UMOV UR30, UR4 ;  /* 0x00000004001e1c82 */ /* 0x000fe80008000000 */
[----:B------:R-:W-:Y:S04]  /*5280*/  @UP1 UMOV UR14, UR6 ;  /* 0x00000006000e1c82 */ /* 0x000fe80008000000 */
[----:B------:R-:W-:Y:S01]  /*5290*/  @UP1 UMOV UR13, UR5 ;  /* 0x00000005000d1c82 */ /* 0x000fe20008000000 */
[----:B------:R-:W-:Y:S05]  /*52a0*/  BRA.U !UP0, `(.L_x_101) ;  /* 0x0000000108a47547 */ /* 0x000fea000b800000 */
[----:B------:R-:W-:Y:S02]  /*52b0*/  UIMAD.WIDE.U32 UR8, UR13, UR35, URZ ;  /* 0x000000230d0872a5 */ /* 0x000fe4000f8e00ff */
[----:B------:R-:W-:Y:S02]  /*52c0*/  UIMAD.WIDE.U32 UR10, UR14, UR32, URZ ;  /* 0x000000200e0a72a5 */ /* 0x000fe4000f8e00ff */
[----:B------:R-:W-:Y:S02]  /*52d0*/  USEL UR4, UR31, UR38, !UP5 ;  /* 0x000000261f047287 */ /* 0x000fe4000e800000 */
[----:B------:R-:W-:Y:S02]  /*52e0*/  USEL UR7, UR37, UR39, !UP6 ;  /* 0x0000002725077287 */ /* 0x000fe4000f000000 */
[----:B--2---:R-:W-:Y:S02]  /*52f0*/  UIMAD.WIDE.U32 UR16, UR4, UR22, URZ ;  /* 0x00000016041072a5 */ /* 0x004fe4000f8e00ff */
[----:B------:R-:W-:Y:S01]  /*5300*/  UIMAD.WIDE.U32 UR18, UR7, UR22, URZ ;  /* 0x00000016071272a5 */ /* 0x000fe2000f8e00ff */
[----:B------:R-:W-:Y:S02]  /*5310*/  UMOV UR5, UR9 ;  /* 0x0000000900057c82 */ /* 0x000fe40008000000 */
[----:B------:R-:W-:Y:S03]  /*5320*/  USHF.R.U32.HI UR6, URZ, UR41, UR5 ;  /* 0x00000029ff067299 */ /* 0x000fe60008011605 */
[----:B------:R-:W-:Y:S01]  /*5330*/  UMOV UR5, UR11 ;  /* 0x0000000b00057c82 */ /* 0x000fe20008000000 */
[----:B------:R-:W-:Y:S02]  /*5340*/  USEL UR6, UR13, UR6, !UP5 ;  /* 0x000000060d067287 */ /* 0x000fe4000e800000 */
[----:B------:R-:W-:Y:S02]  /*5350*/  USHF.R.U32.HI UR8, URZ, UR33, UR5 ;  /* 0x00000021ff087299 */ /* 0x000fe40008011605 */
[----:B------:R-:W-:Y:S01]  /*5360*/  UIMAD.WIDE.U32 UR10, UR6, UR22, URZ ;  /* 0x00000016060a72a5 */ /* 0x000fe2000f8e00ff */
[----:B------:R-:W-:Y:S02]  /*5370*/  UMOV UR5, UR17 ;  /* 0x0000001100057c82 */ /* 0x000fe40008000000 */
[----:B------:R-:W-:Y:S03]  /*5380*/  @UP4 USHF.R.U32.HI UR4, URZ, UR23, UR5 ;  /* 0x00000017ff044299 */ /* 0x000fe60008011605 */
[----:B------:R-:W-:Y:S01]  /*5390*/  UMOV UR5, UR19 ;  /* 0x0000001300057c82 */ /* 0x000fe20008000000 */
[----:B------:R-:W-:Y:S02]  /*53a0*/  UIMAD UR4, UR42, UR4, URZ ;  /* 0x000000042a0472a4 */ /* 0x000fe4000f8e02ff */
[----:B------:R-:W-:Y:S02]  /*53b0*/  @UP4 USHF.R.U32.HI UR7, URZ, UR23, UR5 ;  /* 0x00000017ff074299 */ /* 0x000fe40008011605 */
[----:B------:R-:W-:Y:S02]  /*53c0*/  USEL UR5, UR14, UR8, !UP6 ;  /* 0x000000080e057287 */ /* 0x000fe4000f000000 */
[----:B------:R-:W-:Y:S02]  /*53d0*/  UIMAD UR8, UR42, UR7, URZ ;  /* 0x000000072a0872a4 */ /* 0x000fe4000f8e02ff */
[----:B------:R-:W-:Y:S03]  /*53e0*/  UISETP.GE.AND UP0, UPT, UR6, UR4, UPT ;  /* 0x000000040600728c */ /* 0x000fe6000bf06270 */
[----:B------:R-:W-:Y:S01]  /*53f0*/  UMOV UR4, UR11 ;  /* 0x0000000b00047c82 */ /* 0x000fe20008000000 */
[----:B------:R-:W-:Y:S02]  /*5400*/  UISETP.GE.OR UP0, UPT, UR5, UR8, UP0 ;  /* 0x000000080500728c */ /* 0x000fe40008706670 */
[----:B------:R-:W-:Y:S02]  /*5410*/  USHF.R.U32.HI UR4, URZ, UR23, UR4 ;  /* 0x00000017ff047299 */ /* 0x000fe40008011604 */
[----:B------:R-:W-:Y:S02]  /*5420*/  UIMAD.WIDE.U32 UR8, UR5, UR22, URZ ;  /* 0x00000016050872a5 */ /* 0x000fe4000f8e00ff */
[----:B------:R-:W-:Y:S04]  /*5430*/  USEL UR10, UR6, UR4, !UP4 ;  /* 0x00000004060a7287 */ /* 0x000fe8000e000000 */
[----:B------:R-:W-:Y:S01]  /*5440*/  UIADD3 UR11, UPT, UPT, -UR10, URZ, URZ ;  /* 0x000000ff0a0b7290 */ /* 0x000fe2000fffe1ff */
[----:B------:R-:W-:Y:S02]  /*5450*/  @!UP0 UMOV UR4, UR9 ;  /* 0x0000000900048c82 */ /* 0x000fe40008000000 */
[----:B------:R-:W-:Y:S02]  /*5460*/  @!UP0 USHF.R.U32.HI UR4, URZ, UR23, UR4 ;  /* 0x00000017ff048299 */ /* 0x000fe40008011604 */
[----:B------:R-:W-:Y:S02]  /*5470*/  UIMAD UR8, UR42, UR11, UR6 ;  /* 0x0000000b2a0872a4 */ /* 0x000fe4000f8e0206 */
[----:B------:R-:W-:Y:S04]  /*5480*/  @!UP0 USEL UR4, UR5, UR4, !UP4 ;  /* 0x0000000405048287 */ /* 0x000fe8000e000000 */
[----:B------:R-:W-:Y:S02]  /*5490*/  @!UP0 UIMAD UR7, UR7, UR8, UR4 ;  /* 0x00000008070782a4 */ /* 0x000fe4000f8e0204 */
[----:B------:R-:W-:Y:S02]  /*54a0*/  @!UP0 UIADD3 UR9, UPT, UPT, UR10, -UR4, URZ ;  /* 0x800000040a098290 */ /* 0x000fe4000fffe0ff */
[----:B------:R-:W-:Y:S02]  /*54b0*/  UIADD3 UR8, UPT, UPT, -UR6, URZ, URZ ;  /* 0x000000ff06087290 */ /* 0x000fe4000fffe1ff */
[----:B------:R-:W-:Y:S02]  /*54c0*/  UIADD3 UR4, UPT, UPT, -UR5, URZ, URZ ;  /* 0x000000ff05047290 */ /* 0x000fe4000fffe1ff */
[----:B------:R-:W-:Y:S03]  /*54d0*/  @!UP0 UIMAD UR6, UR9, UR42, UR5 ;  /* 0x0000002a090682a4 */ /* 0x000fe6000f8e0205 */
[----:B------:R-:W-:Y:S01]  /*54e0*/  @!UP0 UMOV UR5, UR7 ;  /* 0x0000000700058c82 */ /* 0x000fe20008000000 */
[----:B------:R-:W-:Y:S02]  /*54f0*/  UIMAD UR7, UR15, UR4, UR14 ;  /* 0x000000040f0772a4 */ /* 0x000fe4000f8e020e */
[----:B------:R-:W-:Y:S02]  /*5500*/  UIMAD UR4, UR34, UR8, UR13 ;  /* 0x00000008220472a4 */ /* 0x000fe4000f8e020d */
[----:B------:R-:W-:Y:S02]  /*5510*/  UIMAD UR14, UR5, UR15, UR7 ;  /* 0x0000000f050e72a4 */ /* 0x000fe4000f8e0207 */
[----:B------:R-:W-:Y:S11]  /*5520*/  UIMAD UR13, UR6, UR34, UR4 ;  /* 0x00000022060d72a4 */ /* 0x000ff6000f8e0204 */
[----:B------:R-:W-:Y:S01]  /*5530*/  @!UPT UIADD3 URZ, UPT, UPT, URZ, URZ, URZ ;  /* 0x000000fffffff290 */ /* 0x000fe2000fffe0ff */
.L_x_101:
[----:B------:R-:W3:Y:S01]  /*5540*/  @!UP2 LDCU.128 UR8, c[0x0][0xb10] ;  /* 0x00016200ff08a7ac */ /* 0x000ee20008000c00 */
[C---:B------:R-:W-:Y:S02]  /*5550*/  ISETP.NE.U32.AND P1, PT, R4.reuse, RZ, PT ;  /* 0x000000ff0400720c */ /* 0x040fe40003f25070 */
[----:B------:R-:W-:Y:S02]  /*5560*/  ISETP.NE.U32.AND P0, PT, R4, RZ, PT ;  /* 0x000000ff0400720c */ /* 0x000fe40003f05070 */
[C---:B------:R-:W-:Y:S02]  /*5570*/  ISETP.NE.AND.EX P1, PT, R5.reuse, RZ, PT, P1 ;  /* 0x000000ff0500720c */ /* 0x040fe40003f25310 */
[----:B------:R-:W-:Y:S01]  /*5580*/  ISETP.NE.AND.EX P0, PT, R5, RZ, PT, P0 ;  /* 0x000000ff0500720c */ /* 0x000fe20003f05300 */
[----:B------:R-:W4:Y:S01]  /*5590*/  @!UP2 LDCU UR5, c[0x0][0xb0c] ;  /* 0x00016180ff05a7ac */ /* 0x000f220008000800 */
[----:B------:R-:W-:Y:S02]  /*55a0*/  USHF.L.U32 UR26, UR27, 0x6, URZ ;  /* 0x000000061b1a7899 */ /* 0x000fe400080006ff */
[----:B------:R-:W-:Y:S02]  /*55b0*/  USHF.L.U32 UR27, UR20, 0x6, URZ ;  /* 0x00000006141b7899 */ /* 0x000fe400080006ff */
[----:B---3--:R-:W-:Y:S07]  /*55c0*/  UIMAD.WIDE.U32 UR6, UR14, UR8, URZ ;  /* 0x000000080e0672a5 */ /* 0x008fee000f8e00ff */
[----:B------:R-:W-:Y:S01]  /*55d0*/  @!UP2 UMOV UR4, UR7 ;  /* 0x000000070004ac82 */ /* 0x000fe20008000000 */
[----:B----4-:R-:W-:Y:S02]  /*55e0*/  @!UP2 UISETP.NE.AND UP0, UPT, UR5, 0x1, UPT ;  /* 0x000000010500a88c */ /* 0x010fe4000bf05270 */
[----:B------:R-:W-:Y:S02]  /*55f0*/  @!UP2 USHF.R.U32.HI UR4, URZ, UR9, UR4 ;  /* 0x00000009ff04a299 */ /* 0x000fe40008011604 */
[----:B------:R-:W-:Y:S02]  /*5600*/  UIMAD.WIDE.U32 UR6, UR13, UR11, URZ ;  /* 0x0000000b0d0672a5 */ /* 0x000fe4000f8e00ff */
[----:B------:R-:W-:Y:S02]  /*5610*/  @!UP2 USEL UR8, UR14, UR4, !UP0 ;  /* 0x000000040e08a287 */ /* 0x000fe4000c000000 */
[----:B------:R-:W-:Y:S03]  /*5620*/  @!UP2 UISETP.NE.AND UP0, UPT, UR10, 0x1, UPT ;  /* 0x000000010a00a88c */ /* 0x000fe6000bf05270 */
[----:B------:R-:W-:Y:S02]  /*5630*/  @!UP2 UMOV UR6, UR7 ;  /* 0x000000070006ac82 */ /* 0x000fe40008000000 */
[----:B------:R-:W3:Y:S02]  /*5640*/  @!UP2 LDCU UR4, c[0x0][0xb20] ;  /* 0x00016400ff04a7ac */ /* 0x000ee40008000800 */
[----:B---3--:R-:W-:Y:S04]  /*5650*/  @!UP2 USHF.R.U32.HI UR6, URZ, UR4, UR6 ;  /* 0x00000004ff06a299 */ /* 0x008fe80008011606 */
[----:B------:R-:W-:Y:S04]  /*5660*/  @!UP2 USEL UR6, UR13, UR6, !UP0 ;  /* 0x000000060d06a287 */ /* 0x000fe8000c000000 */
[----:B------:R-:W-:Y:S02]  /*5670*/  @!UP2 UIADD3 UR4, UPT, UPT, -UR8, UR6, URZ ;  /* 0x000000060804a290 */ /* 0x000fe4000fffe1ff */
[----:B------:R-:W-:Y:S02]  /*5680*/  @!UP2 UIADD3 UR6, UPT, UPT, UR8, -UR6, URZ ;  /* 0x800000060806a290 */ /* 0x000fe4000fffe0ff */
[----:B------:R-:W-:Y:S02]  /*5690*/  @!UP2 UIMAD UR14, UR4, UR5, UR14 ;  /* 0x00000005040ea2a4 */ /* 0x000fe4000f8e020e */
[----:B------:R-:W-:Y:S01]  /*56a0*/  @!UP2 UIMAD UR13, UR6, UR10, UR13 ;  /* 0x0000000a060da2a4 */ /* 0x000fe2000f8e020d */
[----:B------:R-:W-:Y:S11]  /*56b0*/  BRA.U UP3, `(.L_x_102) ;  /* 0x0000000103107547 */ /* 0x000ff6000b800000 */
[----:B------:R-:W-:Y:S04]  /*56c0*/  MOV R6, UR40 ;  /* 0x0000002800067c02 */ /* 0x000fe80008000f00 */
[----:B------:R-:W-:Y:S04]  /*56d0*/  SHF.L.U32 R6, R6, 0x1f, RZ ;  /* 0x0000001f06067819 */ /* 0x000fe800000006ff */
[----:B------:R-:W3:Y:S02]  /*56e0*/  SYNCS.PHASECHK.TRANS64.TRYWAIT P2, [UR29+0x148], R6 ;  /* 0x00014806ff0075a7 */ /* 0x000ee4000804111d */
[----:B---3--:R-:W-:Y:S05]  /*56f0*/  @!P2 BRA `(.L_x_103) ;  /* 0x0000003c001ca947 */ /* 0x008fea0003800000 */
.L_x_102:
[----:B------:R-:W-:Y:S05]  /*5700*/  @!P1 BRA `(.L_x_104) ;  /* 0x0000000000309947 */ /* 0x000fea0003800000 */
[----:B------:R-:W-:Y:S01]  /*5710*/  ISETP.NE.U32.AND P1, PT, R2, RZ, PT ;  /* 0x000000ff0200720c */ /* 0x000fe20003f25070 */
[----:B------:R-:W3:Y:S01]  /*5720*/  LDCU.64 UR4, c[0x0][0x358] ;  /* 0x00006b00ff0477ac */ /* 0x000ee20008000a00 */
[----:B------:R-:W-:Y:S02]  /*5730*/  IMAD.MOV.U32 R50, RZ, RZ, 0x1 ;  /* 0x00000001ff327424 */ /* 0x000fe400078e00ff */
[----:B------:R-:W-:Y:S11]  /*5740*/  ISETP.NE.AND.EX P1, PT, R3, RZ, PT, P1 ;  /* 0x000000ff0300720c */ /* 0x000ff60003f25310 */
[----:B------:R-:W-:Y:S02]  /*5750*/  @!UPT UIADD3 URZ, UPT, UPT, URZ, URZ, URZ ;  /* 0x000000fffffff290 */ /* 0x000fe4000fffe0ff */
[----:B------:R-:W4:Y:S01]  /*5760*/  @P1 LDC.64 R8, c[0x0][0x888] ;  /* 0x00022200ff081b82 */ /* 0x000f220000000a00 */
[----:B-1----:R-:W-:Y:S04]  /*5770*/  @P1 IMAD R0, R4, UR36, RZ ;  /* 0x0000002404001c24 */ /* 0x002fe8000f8e02ff */
[----:B----4-:R-:W-:Y:S04]  /*5780*/  @P1 IMAD.WIDE R8, R0, 0x4, R8 ;  /* 0x0000000400081825 */ /* 0x010fe800078e0208 */
[----:B------:R-:W-:Y:S01]  /*5790*/  HFMA2 R0, -RZ, RZ, 0, 5.9604644775390625e-08 ;  /* 0x00000001ff007431 */ /* 0x000fe200000001ff */
[----:B---3-5:R3:W5:Y:S04]  /*57a0*/  @P1 LDG.E R26, desc[UR4][R8.64] ;  /* 0x00000004081a1981 */ /* 0x028768000c1e1900 */
[----:B------:R-:W-:Y:S01]  /*57b0*/  @!P1 PRMT R50, R0, 0x7610, R50 ;  /* 0x0000761000329816 */ /* 0x000fe20000000032 */
[----:B---3--:R-:W4:Y:S06]  /*57c0*/  @!P1 LDC R26, c[0x0][0x880] ;  /* 0x00022000ff1a9b82 */ /* 0x008f2c0000000800 */
.L_x_104:
[----:B----45:R-:W-:Y:S01]  /*57d0*/  @!P0 FSETP.EQ.AND P1, PT, R26, RZ, PT ;  /* 0x000000ff1a00820b */ /* 0x030fe20003f22000 */
[----:B------:R-:W-:Y:S01]  /*57e0*/  @!UPT UIADD3 URZ, UPT, UPT, URZ, URZ, URZ ;  /* 0x000000fffffff290 */ /* 0x000fe2000fffe0ff */
[----:B------:R-:W-:Y:S11]  /*57f0*/  @!P0 BRA `(.L_x_105) ;  /* 0x0000000000188947 */ /* 0x000ff60003800000 */
[----:B------:R-:W-:Y:S02]  /*5800*/  LOP3.LUT P0, RZ, R50, 0xff, RZ, 0xc0, !PT ;  /* 0x000000ff32ff7812 */ /* 0x000fe4000780c0ff */
[----:B------:R-:W-:Y:S04]  /*5810*/  ISETP.NE.U32.AND P1, PT, R2, RZ, PT ;  /* 0x000000ff0200720c */ /* 0x000fe80003f25070 */
[----:B------:R-:W-:Y:S04]  /*5820*/  ISETP.NE.AND.EX P1, PT, R3, RZ, PT, P1 ;  /* 0x000000ff0300720c */ /* 0x000fe80003f25310 */
[----:B------:R-:W-:Y:S03]  /*5830*/  PLOP3.LUT P1, PT, P1, PT, PT, 0x8, 0x80 ;  /* 0x000000000080781c */ /* 0x000fe60000f2e170 */
[----:B------:R-:W-:Y:S11]  /*5840*/  @P0 FSETP.EQ.AND P1, PT, R26, RZ, PT ;  /* 0x000000ff1a00020b */ /* 0x000ff60003f22000 */
[----:B------:R-:W-:Y:S02]  /*5850*/  @!UPT UIADD3 URZ, UPT, UPT, URZ, URZ, URZ ;  /* 0x000000fffffff290 */ /* 0x000fe4000fffe0ff */
.L_x_105:
[----:B------:R-:W-:Y:S01]  /*5860*/  ULEA UR4, UR12, UR29, 0x3 ;  /* 0x0000001d0c047291 */ /* 0x000fe2000f8e18ff */
[----:B------:R-:W-:Y:S02]  /*5870*/  SHF.L.U32 R9, R15, 0x1f, RZ ;  /* 0x0000001f0f097819 */ /* 0x000fe400000006ff */
[----:B------:R-:W-:Y:S04]  /*5880*/  ELECT P0, URZ, PT ;  /* 0x0000000000ff782f */ /* 0x000fe80003800000 */
[----:B------:R-:W-:Y:S02]  /*5890*/  PLOP3.LUT P1, PT, P1, P0, PT, 0xf2, 0x2f ;  /* 0x00000000002f781c */ /* 0x000fe40000f21e72 */
[----:B------:R-:W3:Y:S11]  /*58a0*/  SYNCS.PHASECHK.TRANS64.TRYWAIT P2, [UR4+0x128], R9 ;  /* 0x00012809ff0075a7 */ /* 0x000ef60008041104 */
[----:B------:R-:W-:Y:S05]  /*58b0*/  @!P1 IADD3 R8, P0, PT, R16, 0x580, RZ ;  /* 0x0000058010089810 */ /* 0x000fea0007f1e0ff */
[----:B-1----:R-:W-:Y:S01]  /*58c0*/  @!P1 IMAD.X R6, RZ, RZ, R17, P0 ;  /* 0x000000ffff069224 */ /* 0x002fe200000e0611 */
[----:B---3--:R-:W-:Y:S07]  /*58d0*/  @!P2 BRA `(.L_x_106) ;  /* 0x0000003800bca947 */ /* 0x008fee0003800000 */
.L_x_206:
[----:B------:R-:W-:Y:S01]  /*58e0*/  @!P1 R2UR UR6, R6 ;  /* 0x00000000060692ca */ /* 0x000fe200000e0000 */
[----:B------:R-:W-:Y:S01]  /*58f0*/  UIADD3 UR5, UPT, UPT, UR12, 0x1, URZ ;  /* 0x000000010c057890 */ /* 0x000fe2000fffe0ff */
[----:B------:R-:W-:Y:S01]  /*5900*/  @!P1 R2UR UR7, R8 ;  /* 0x00000000080792ca */ /* 0x000fe200000e0000 */
[----:B------:R-:W-:Y:S01]  /*5910*/  UIADD3 UR25, UPT, UPT, UR4, 0x110, URZ ;  /* 0x0000011004197890 */ /* 0x000fe2000fffe0ff */
[----:B-1----:R-:W-:Y:S01]  /*5920*/  @!P1 IMAD.MOV.U32 R0, RZ, RZ, 0x1000 ;  /* 0x00001000ff009424 */ /* 0x002fe200078e00ff */
[----:B------:R-:W-:Y:S01]  /*5930*/  UISETP.NE.AND UP0, UPT, UR5, 0x3, UPT ;  /* 0x000000030500788c */ /* 0x000fe2000bf05270 */
[----:B------:R-:W-:Y:S01]  /*5940*/  VIADD R14, R14, 0x1 ;  /* 0x000000010e0e7836 */ /* 0x000fe20000000000 */
[----:B------:R-:W-:Y:S01]  /*5950*/  UMOV UR18, 0x0 ;  /* 0x0000000000127882 */ /* 0x000fe20000000000 */
[----:B------:R-:W-:Y:S01]  /*5960*/  UMOV UR19, 0x10000000 ;  /* 0x1000000000137882 */ /* 0x000fe20000000000 */
[----:B------:R-:W-:Y:S02]  /*5970*/  USEL UR21, UR5, URZ, UP0 ;  /* 0x000000ff05157287 */ /* 0x000fe40008000000 */
[----:B------:R-:W-:Y:S02]  /*5980*/  USEL UR9, URZ, 0x1, UP0 ;  /* 0x00000001ff097887 */ /* 0x000fe40008000000 */
[----:B------:R-:W-:Y:S01]  /*5990*/  VOTEU.ALL UP0, P1 ;  /* 0x0000000000ff7886 */ /* 0x000fe20000800000 */
[----:B------:R-:W-:Y:S01]  /*59a0*/  IMAD.U32 R9, RZ, RZ, UR6 ;  /* 0x00000006ff097e24 */ /* 0x000fe2000f8e00ff */
[----:B------:R-:W-:Y:S01]  /*59b0*/  UMOV UR28, UR36 ;  /* 0x00000024001c7c82 */ /* 0x000fe20008000000 */
[----:B------:R-:W-:Y:S01]  /*59c0*/  IMAD.U32 R8, RZ, RZ, UR7 ;  /* 0x00000007ff087e24 */ /* 0x000fe2000f8e00ff */
[----:B------:R-:W-:Y:S01]  /*59d0*/  LOP3.LUT R15, R15, UR9, RZ, 0x3c, !PT ;  /* 0x000000090f0f7c12 */ /* 0x000fe2000f8e3cff */
[----:B------:R-:W-:Y:S01]  /*59e0*/  @!UP0 ULEA UR5, UR12, UR29, 0xc ;  /* 0x0000001d0c058291 */ /* 0x000fe2000f8e60ff */
[----:B------:R-:W-:Y:S01]  /*59f0*/  @!P1 R2UR UR7, R9 ;  /* 0x00000000090792ca */ /* 0x000fe200000e0000 */
[----:B------:R-:W-:Y:S01]  /*5a00*/  @!UP0 UIADD3 UR10, UPT, UPT, UR26, 0x20, URZ ;  /* 0x000000201a0a8890 */ /* 0x000fe2000fffe0ff */
[----:B------:R-:W-:Y:S01]  /*5a10*/  @!P1 R2UR UR6, R8 ;  /* 0x00000000080692ca */ /* 0x000fe200000e0000 */
[----:B------:R-:W-:Y:S01]  /*5a20*/  @!UP0 UIADD3 UR24, UPT, UPT, UR5, 0x300, URZ ;  /* 0x0000030005188890 */ /* 0x000fe2000fffe0ff */
[----:B------:R-:W-:Y:S01]  /*5a30*/  SHF.L.U32 R6, R15, 0x1f, RZ ;  /* 0x0000001f0f067819 */ /* 0x000fe200000006ff */
[----:B------:R-:W-:Y:S01]  /*5a40*/  @!UP0 UIADD3 UR8, UPT, UPT, UR5, 0xb00, URZ ;  /* 0x00000b0005088890 */ /* 0x000fe2000fffe0ff */
[----:B------:R-:W-:Y:S01]  /*5a50*/  VOTEU.ALL UP0, P1 ;  /* 0x0000000000ff7886 */ /* 0x000fe20000800000 */
[----:B------:R-:W-:Y:S01]  /*5a60*/  UMOV UR11, UR27 ;  /* 0x0000001b000b7c82 */ /* 0x000fe20008000000 */
[----:B------:R-:W-:Y:S01]  /*5a70*/  UMOV UR12, UR36 ;  /* 0x00000024000c7c82 */ /* 0x000fe20008000000 */
[----:B------:R-:W-:Y:S01]  /*5a80*/  UMOV UR9, UR25 ;  /* 0x0000001900097c82 */ /* 0x000fe20008000000 */
[----:B------:R-:W-:Y:S02]  /*5a90*/  UPRMT UR16, UR55, 0x654, UR25 ;  /* 0x0000065437107896 */ /* 0x000fe40008000019 */
[----:B------:R-:W-:Y:S03]  /*5aa0*/  ULEA UR5, UR21, UR29, 0x3 ;  /* 0x0000001d15057291 */ /* 0x000fe6000f8e18ff */
[----:B------:R1:W-:Y:S01]  /*5ab0*/  @!UP0 UTMALDG.3D [UR24], [UR6], desc[UR18] ;  /* 0x00001218060085b4 */ /* 0x0003e20008011000 */
[----:B------:R-:W-:Y:S05]  /*5ac0*/  VOTEU.ALL UP0, P1 ;  /* 0x0000000000ff7886 */ /* 0x000fea0000800000 */
[----:B------:R1:W-:Y:S01]  /*5ad0*/  @!UP0 UTMALDG.3D [UR8], [UR6], desc[UR18] ;  /* 0x00001208060085b4 */ /* 0x0003e20008011000 */
[----:B------:R1:W-:Y:S01]  /*5ae0*/  @!P1 SYNCS.ARRIVE.TRANS64.RED.A0TR RZ, [UR4+0x110], R0 ;  /* 0x00011000ffff99a7 */ /* 0x0003e20008300404 */
[----:B------:R-:W-:Y:S01]  /*5af0*/  SYNCS.ARRIVE.TRANS64.RED.A1T0 RZ, [UR16], RZ ;  /* 0x000000ffffff79a7 */ /* 0x000fe20008100410 */
[----:B------:R-:W3:Y:S02]  /*5b00*/  SYNCS.PHASECHK.TRANS64.TRYWAIT P0, [UR5+0x128], R6 ;  /* 0x00012806ff0075a7 */ /* 0x000ee40008001105 */
[----:B-1-3--:R-:W-:Y:S05]  /*5b10*/  @!P0 BRA `(.L_x_107) ;  /* 0x0000003800448947 */ /* 0x00afea0003800000 */
.L_x_208:
[----:B------:R-:W-:Y:S01]  /*5b20*/  UIADD3 UR17, UPT, UPT, UR5, 0x110, URZ ;  /* 0x0000011005117890 */ /* 0x000fe2000fffe0ff */
[----:B-1----:R-:W-:Y:S01]  /*5b30*/  @!P1 IADD3 R6, P0, PT, R16, 0x580, RZ ;  /* 0x0000058010069810 */ /* 0x002fe20007f1e0ff */
[----:B------:R-:W-:Y:S01]  /*5b40*/  UPLOP3.LUT UP3, UPT, UPT, UPT, UPT, 0x80, 0x8 ;  /* 0x000000000008789c */ /* 0x000fe20003f6f070 */
[----:B------:R-:W-:Y:S01]  /*5b50*/  R2UR UR43, R52 ;  /* 0x00000000342b72ca */ /* 0x000fe200000e0000 */
[----:B------:R-:W-:Y:S01]  /*5b60*/  UMOV UR24, 0x0 ;  /* 0x0000000000187882 */ /* 0x000fe20000000000 */
[----:B------:R-:W-:Y:S01]  /*5b70*/  @!P1 R2UR UR6, R6 ;  /* 0x00000000060692ca */ /* 0x000fe200000e0000 */
[----:B------:R-:W-:Y:S01]  /*5b80*/  @!P1 IMAD.X R0, RZ, RZ, R17, P0 ;  /* 0x000000ffff009224 */ /* 0x000fe200000e0611 */
[----:B------:R-:W-:Y:S01]  /*5b90*/  UMOV UR25, 0x10000000 ;  /* 0x1000000000197882 */ /* 0x000fe20000000000 */
[----:B------:R-:W-:Y:S01]  /*5ba0*/  UMOV UR19, UR27 ;  /* 0x0000001b00137c82 */ /* 0x000fe20008000000 */
[----:B------:R-:W-:Y:S01]  /*5bb0*/  UMOV UR20, UR36 ;  /* 0x0000002400147c82 */ /* 0x000fe20008000000 */
[----:B------:R-:W-:Y:S01]  /*5bc0*/  UMOV UR11, UR27 ;  /* 0x0000001b000b7c82 */ /* 0x000fe20008000000 */
[----:B------:R-:W-:Y:S01]  /*5bd0*/  @!P1 R2UR UR4, R0 ;  /* 0x00000000000492ca */ /* 0x000fe200000e0000 */
[----:B------:R-:W-:Y:S01]  /*5be0*/  UMOV UR12, UR36 ;  /* 0x00000024000c7c82 */ /* 0x000fe20008000000 */
[----:B------:R-:W-:Y:S01]  /*5bf0*/  UMOV UR9, UR17 ;  /* 0x0000001100097c82 */ /* 0x000fe20008000000 */
[----:B------:R-:W-:Y:S01]  /*5c00*/  VOTEU.ALL UP0, P1 ;  /* 0x0000000000ff7886 */ /* 0x000fe20000800000 */
[----:B------:R-:W-:Y:S01]  /*5c10*/  R2UR UR28, R53 ;  /* 0x00000000351c72ca */ /* 0x000fe200000e0000 */
[----:B------:R-:W-:Y:S01]  /*5c20*/  UIADD3 UR27, UPT, UPT, UR13, UR43, URZ ;  /* 0x0000002b0d1b7290 */ /* 0x000fe2000fffe0ff */
[----:B------:R-:W-:Y:S01]  /*5c30*/  ISETP.NE.AND P0, PT, R14, 0x2, PT ;  /* 0x000000020e00780c */ /* 0x000fe20003f05270 */
[----:B------:R-:W-:Y:S01]  /*5c40*/  IMAD.U32 R8, RZ, RZ, UR6 ;  /* 0x00000006ff087e24 */ /* 0x000fe2000f8e00ff */
[----:B------:R-:W-:Y:S02]  /*5c50*/  @!UP0 UIADD3 UR18, UPT, UPT, UR26, 0x10, URZ ;  /* 0x000000101a128890 */ /* 0x000fe4000fffe0ff */
[----:B------:R-:W-:Y:S01]  /*5c60*/  @!UP0 UIADD3 UR10, UPT, UPT, UR26, 0x30, URZ ;  /* 0x000000301a0a8890 */ /* 0x000fe2000fffe0ff */
[----:B------:R-:W-:Y:S01]  /*5c70*/  SEL R0, RZ, 0x1, P0 ;  /* 0x00000001ff007807 */ /* 0x000fe20000000000 */
[----:B------:R-:W-:Y:S01]  /*5c80*/  UMOV UR36, UR30 ;  /* 0x0000001e00247c82 */ /* 0x000fe20008000000 */
[----:B------:R-:W-:Y:S01]  /*5c90*/  IMAD.U32 R9, RZ, RZ, UR4 ;  /* 0x00000004ff097e24 */ /* 0x000fe2000f8e00ff */
[----:B------:R-:W-:Y:S01]  /*5ca0*/  @!P1 R2UR UR6, R8 ;  /* 0x00000000080692ca */ /* 0x000fe200000e0000 */
[----:B------:R-:W-:Y:S01]  /*5cb0*/  @!UP0 ULEA UR4, UR21, UR29, 0xc ;  /* 0x0000001d15048291 */ /* 0x000fe2000f8e60ff */
[----:B------:R-:W-:Y:S02]  /*5cc0*/  LOP3.LUT R13, R13, R0, RZ, 0x3c, !PT ;  /* 0x000000000d0d7212 */ /* 0x000fe400078e3cff */
[----:B------:R-:W-:Y:S01]  /*5cd0*/  @!P1 R2UR UR7, R9 ;  /* 0x00000000090792ca */ /* 0x000fe200000e0000 */
[----:B------:R-:W-:Y:S01]  /*5ce0*/  @!UP0 UIADD3 UR16, UPT, UPT, UR4, 0x300, URZ ;  /* 0x0000030004108890 */ /* 0x000fe2000fffe0ff */
[----:B------:R-:W-:Y:S01]  /*5cf0*/  SEL R14, R14, RZ, P0 ;  /* 0x000000ff0e0e7207 */ /* 0x000fe20000000000 */
[----:B------:R-:W-:Y:S01]  /*5d00*/  @!UP0 UIADD3 UR8, UPT, UPT, UR4, 0xb00, URZ ;  /* 0x00000b0004088890 */ /* 0x000fe2000fffe0ff */
[----:B------:R-:W-:Y:S01]  /*5d10*/  VOTEU.ALL UP0, P1 ;  /* 0x0000000000ff7886 */ /* 0x000fe20000800000 */
[----:B------:R-:W-:Y:S08]  /*5d20*/  UPRMT UR4, UR55, 0x654, UR17 ;  /* 0x0000065437047896 */ /* 0x000ff00008000011 */
[----:B------:R1:W-:Y:S01]  /*5d30*/  @!UP0 UTMALDG.3D [UR16], [UR6], desc[UR24] ;  /* 0x00001810060085b4 */ /* 0x0003e20008011000 */
[----:B------:R-:W-:Y:S05]  /*5d40*/  VOTEU.ALL UP0, P1 ;  /* 0x0000000000ff7886 */ /* 0x000fea0000800000 */
[----:B------:R3:W-:Y:S01]  /*5d50*/  @!UP0 UTMALDG.3D [UR8], [UR6], desc[UR24] ;  /* 0x00001808060085b4 */ /* 0x0007e20008011000 */
[----:B------:R4:W-:Y:S01]  /*5d60*/  @!P1 SYNCS.ARRIVE.TRANS64.RED.A0TR RZ, [UR5+0x110], R7 ;  /* 0x00011007ffff99a7 */ /* 0x0009e20008300405 */
[----:B------:R-:W-:Y:S01]  /*5d70*/  SYNCS.ARRIVE.TRANS64.RED.A1T0 RZ, [UR4], RZ ;  /* 0x000000ffffff79a7 */ /* 0x000fe20008100404 */
[----:B------:R-:W-:Y:S04]  /*5d80*/  UIADD3 UR4, UPT, UPT, UR21, 0x1, URZ ;  /* 0x0000000115047890 */ /* 0x000fe8000fffe0ff */
[----:B------:R-:W-:Y:S04]  /*5d90*/  UISETP.NE.AND UP0, UPT, UR4, 0x3, UPT ;  /* 0x000000030400788c */ /* 0x000fe8000bf05270 */
[----:B------:R-:W-:Y:S02]  /*5da0*/  USEL UR5, URZ, 0x1, UP0 ;  /* 0x00000001ff057887 */ /* 0x000fe40008000000 */
[----:B-1----:R-:W-:Y:S04]  /*5db0*/  UIADD3 UR20, UPT, UPT, UR14, UR28, URZ ;  /* 0x0000001c0e147290 */ /* 0x002fe8000fffe0ff */
[----:B------:R-:W-:Y:S01]  /*5dc0*/  LOP3.LUT R15, R15, UR5, RZ, 0x3c, !PT ;  /* 0x000000050f0f7c12 */ /* 0x000fe2000f8e3cff */
[----:B---3--:R-:W-:Y:S01]  /*5dd0*/  USEL UR12, UR4, URZ, UP0 ;  /* 0x000000ff040c7287 */ /* 0x008fe20008000000 */
[----:B------:R-:W-:Y:S11]  /*5de0*/  BRA.U UP1, `(.L_x_108) ;  /* 0xfffffff101b47547 */ /* 0x000ff6000b83ffff */
[----:B------:R-:W-:Y:S01]  /*5df0*/  UIADD3 UR29, UPT, UPT, UR29, 0x128, URZ ;  /* 0x000001281d1d7890 */ /* 0x000fe2000fffe0ff */
[----:B------:R-:W-:-:S03]  /*5e00*/  SHF.L.U32 R2, R15, 0x1f, RZ ;  /* 0x0000001f0f027819 */ /* 0x000fc600000006ff */
[----:B------:R-:W-:-:S09]  /*5e10*/  ULEA UR4, UR12, UR29, 0x3 ;  /* 0x0000001d0c047291 */ /* 0x000fd2000f8e18ff */
[----:B------:R-:W1:Y:S02]  /*5e20*/  SYNCS.PHASECHK.TRANS64.TRYWAIT P0, [UR4], R2 ;  /* 0x00000002ff0075a7 */ /* 0x000e640008001104 */
[----:B-1----:R-:W-:Y:S05]  /*5e30*/  @!P0 BRA `(.L_x_109) ;  /* 0x0000003400948947 */ /* 0x002fea0003800000 */
.L_x_210:
        /* <DEDUP_REMOVED lines=9> */
.L_x_212:
[----:B------:R-:W-:-:S04]  /*5ed0*/  UIADD3 UR4, UPT, UPT, UR4, 0x1, URZ ;  /* 0x0000000104047890 */ /* 0x000fc8000fffe0ff */
[----:B------:R-:W-:-:S04]  /*5ee0*/  UISETP.NE.AND UP0, UPT, UR4, 0x3, UPT ;  /* 0x000000030400788c */ /* 0x000fc8000bf05270 */
[----:B------:R-:W-:Y:S02]  /*5ef0*/  USEL UR5, URZ, 0x1, UP0 ;  /* 0x00000001ff057887 */ /* 0x000fe40008000000 */
[----:B------:R-:W-:-:S04]  /*5f00*/  USEL UR4, UR4, URZ, UP0 ;  /* 0x000000ff04047287 */ /* 0x000fc80008000000 */
[----:B------:R-:W-:Y:S01]  /*5f10*/  ULEA UR4, UR4, UR29, 0x3 ;  /* 0x0000001d04047291 */ /* 0x000fe2000f8e18ff */
[----:B-1----:R-:W-:-:S04]  /*5f20*/  LOP3.LUT R2, R15, UR5, RZ, 0x3c, !PT ;  /* 0x000000050f027c12 */ /* 0x002fc8000f8e3cff */
[----:B------:R-:W-:Y:S01]  /*5f30*/  SHF.L.U32 R2, R2, 0x1f, RZ ;  /* 0x0000001f02027819 */ /* 0x000fe200000006ff */
[----:B------:R-:W-:-:S07]  /*5f40*/  IMAD.U32 R0, RZ, RZ, UR4 ;  /* 0x00000004ff007e24 */ /* 0x000fce000f8e00ff */
.L_x_111:
[----:B-1----:R1:W3:Y:S02]  /*5f50*/  SYNCS.PHASECHK.TRANS64.TRYWAIT P0, [R0+URZ], R2 ;  /* 0x00000002000075a7 */ /* 0x0022e400080011ff */
[----:B---3--:R-:W-:Y:S05]  /*5f60*/  @!P0 NANOSLEEP.SYNCS 0x989680 ;  /* 0x009896800000895d */ /* 0x008fea0003900000 */
[----:B------:R-:W3:Y:S02]  /*5f70*/  @!P0 SYNCS.PHASECHK.TRANS64 P0, [R0+URZ], R2 ;  /* 0x00000002000085a7 */ /* 0x000ee400080010ff */
[----:B--23--:R-:W-:Y:S05]  /*5f80*/  @P0 EXIT ;  /* 0x000000000000094d */ /* 0x00cfea0003800000 */
[----:B------:R-:W-:Y:S05]  /*5f90*/  BRA `(.L_x_111) ;  /* 0xfffffffc00ec7947 */ /* 0x000fea000383ffff */
.L_x_99:
[----:B------:R-:W-:-:S06]  /*5fa0*/  UISETP.GE.AND UP0, UPT, UR22, 0x4, UPT ;  /* 0x000000041600788c */ /* 0x000fcc000bf06270 */
[----:B------:R-:W-:-:S13]  /*5fb0*/  PLOP3.LUT P0, PT, PT, PT, UP0, 0x80, 0x8 ;  /* 0x000000000008781c */ /* 0x000fda0003f0f008 */
[----:B-1----:R-:W-:Y:S05]  /*5fc0*/  @!P0 EXIT ;  /* 0x000000000000894d */ /* 0x002fea0003800000 */
[----:B------:R-:W-:Y:S01]  /*5fd0*/  BAR.SYNC.DEFER_BLOCKING 0x6, 0xa0 ;  /* 0x0182800000007b1d */ /* 0x000fe20000010000 */
[----:B------:R-:W-:Y:S01]  /*5fe0*/  IMAD.SHL.U32 R49, R59, 0x10, RZ ;  /* 0x000000103b317824 */ /* 0x000fe200078e00ff */
[----:B------:R-:W-:Y:S01]  /*5ff0*/  CS2R R56, SRZ ;  /* 0x0000000000387805 */ /* 0x000fe2000001ff00 */
[----:B------:R-:W-:Y:S02]  /*6000*/  IMAD.SHL.U32 R3, R51, 0x200, RZ ;  /* 0x0000020033037824 */ /* 0x000fe400078e00ff */
[----:B------:R-:W-:Y:S01]  /*6010*/  IMAD.U32 R23, R59, 0x10000, RZ ;  /* 0x000100003b177824 */ /* 0x000fe200078e00ff */
[----:B------:R-:W-:Y:S01]  /*6020*/  UMOV UR45, 0x400 ;  /* 0x00000400002d7882 */ /* 0x000fe20000000000 */
[----:B------:R-:W-:Y:S01]  /*6030*/  LOP3.LUT R48, R49, 0x5b0, RZ, 0xc0, !PT ;  /* 0x000005b031307812 */ /* 0x000fe200078ec0ff */
[----:B------:R-:W-:Y:S01]  /*6040*/  ULEA UR45, UR55, UR45, 0x18 ;  /* 0x0000002d372d7291 */ /* 0x000fe2000f8ec0ff */
[----:B------:R-:W1:Y:S01]  /*6050*/  LDC.64 R44, c[0x0][0x888] ;  /* 0x00022200ff2c7b82 */ /* 0x000e620000000a00 */
[----:B------:R-:W-:Y:S01]  /*6060*/  IMAD.SHL.U32 R2, R59, 0x2, RZ ;  /* 0x000000023b027824 */ /* 0x000fe200078e00ff */
[----:B------:R-:W-:Y:S01]  /*6070*/  LOP3.LUT R48, R48, 0x200, R3, 0xf8, !PT ;  /* 0x0000020030307812 */ /* 0x000fe200078ef803 */
[----:B------:R-:W-:Y:S01]  /*6080*/  IMAD.SHL.U32 R3, R51, 0x200000, RZ ;  /* 0x0020000033037824 */ /* 0x000fe200078e00ff */
[C---:B------:R-:W-:Y:S01]  /*6090*/  LOP3.LUT R6, R49.reuse, 0x40, RZ, 0xc0, !PT ;  /* 0x0000004031067812 */ /* 0x040fe200078ec0ff */
[----:B------:R-:W-:Y:S01]  /*60a0*/  UIADD3 UR4, UPT, UPT, UR45, 0x300, URZ ;  /* 0x000003002d047890 */ /* 0x000fe2000fffe0ff */
[----:B------:R-:W-:Y:S01]  /*60b0*/  LOP3.LUT P0, RZ, R49, 0x40, RZ, 0xc0, !PT ;  /* 0x0000004031ff7812 */ /* 0x000fe2000780c0ff */
[----:B------:R-:W-:Y:S01]  /*60c0*/  IMAD.MOV.U32 R22, RZ, RZ, RZ ;  /* 0x000000ffff167224 */ /* 0x000fe200078e00ff */
[----:B------:R-:W2:Y:S01]  /*60d0*/  LDC.64 R46, c[0x0][0x890] ;  /* 0x00022400ff2e7b82 */ /* 0x000ea20000000a00 */
[----:B------:R-:W-:Y:S01]  /*60e0*/  LOP3.LUT R3, R3, 0x200000, RZ, 0xc0, !PT ;  /* 0x0020000003037812 */ /* 0x000fe200078ec0ff */
[----:B------:R-:W-:Y:S01]  /*60f0*/  IMAD.MOV.U32 R58, RZ, RZ, RZ ;  /* 0x000000ffff3a7224 */ /* 0x000fe200078e00ff */
[----:B------:R-:W-:Y:S01]  /*6100*/  LOP3.LUT R2, R6, 0x8, R2, 0xf8, !PT ;  /* 0x0000000806027812 */ /* 0x000fe200078ef802 */
[----:B------:R-:W3:Y:S01]  /*6110*/  LDCU UR63, c[0x0][0x370] ;  /* 0x00006e00ff3f77ac */ /* 0x000ee20008000800 */
[----:B------:R-:W-:Y:S01]  /*6120*/  LOP3.LUT R23, R3, 0x400000, R23, 0xf8, !PT ;  /* 0x0040000003177812 */ /* 0x000fe200078ef817 */
[----:B------:R-:W4:Y:S02]  /*6130*/  LDS R0, [UR45+0x200] ;  /* 0x0002002dff007984 */ /* 0x000f240008000800 */
[----:B------:R-:W1:Y:S01]  /*6140*/  LDC.64 R42, c[0x0][0x8b0] ;  /* 0x00022c00ff2a7b82 */ /* 0x000e620000000a00 */
[----:B------:R-:W-:Y:S01]  /*6150*/  LOP3.LUT R48, R48, R2, RZ, 0xfc, !PT ;  /* 0x0000000230307212 */ /* 0x000fe200078efcff */
[----:B------:R-:W1:Y:S01]  /*6160*/  LDCU UR43, c[0x0][0xb0c] ;  /* 0x00016180ff2b77ac */ /* 0x000e620008000800 */
[----:B------:R-:W-:Y:S01]  /*6170*/  LOP3.LUT R59, R59, 0x60, RZ, 0xc0, !PT ;  /* 0x000000603b3b7812 */ /* 0x000fe200078ec0ff */
[----:B------:R-:W1:Y:S04]  /*6180*/  LDCU UR39, c[0x0][0xb30] ;  /* 0x00016600ff2777ac */ /* 0x000e680008000800 */
[----:B------:R-:W1:Y:S01]  /*6190*/  LDC.64 R40, c[0x0][0x8a8] ;  /* 0x00022a00ff287b82 */ /* 0x000e620000000a00 */
[----:B------:R-:W1:Y:S01]  /*61a0*/  LDCU.64 UR60, c[0x0][0x888] ;  /* 0x00011100ff3c77ac */ /* 0x000e620008000a00 */
[----:B------:R-:W1:Y:S01]  /*61b0*/  LDCU.64 UR40, c[0x0][0xb28] ;  /* 0x00016500ff2877ac */ /* 0x000e620008000a00 */
[----:B------:R-:W1:Y:S01]  /*61c0*/  LDCU.128 UR56, c[0x0][0xb10] ;  /* 0x00016200ff3877ac */ /* 0x000e620008000c00 */
[----:B------:R-:W1:Y:S01]  /*61d0*/  LDCU UR62, c[0x0][0x374] ;  /* 0x00006e80ff3e77ac */ /* 0x000e620008000800 */
[----:B------:R-:W-:Y:S01]  /*61e0*/  UMOV UR54, 0x1 ;  /* 0x0000000100367882 */ /* 0x000fe20000000000 */
[----:B------:R-:W-:Y:S01]  /*61f0*/  UMOV UR47, URZ ;  /* 0x000000ff002f7c82 */ /* 0x000fe20008000000 */
[----:B------:R-:W-:Y:S01]  /*6200*/  UMOV UR53, URZ ;  /* 0x000000ff00357c82 */ /* 0x000fe20008000000 */
[----:B------:R-:W-:Y:S01]  /*6210*/  UMOV UR52, URZ ;  /* 0x000000ff00347c82 */ /* 0x000fe20008000000 */
[----:B----4-:R-:W-:Y:S01]  /*6220*/  IMAD.IADD R23, R0, 0x1, R23 ;  /* 0x0000000100177824 */ /* 0x010fe200078e0217 */
[----:B------:R-:W-:Y:S01]  /*6230*/  P2R R0, PR, RZ, 0x1 ;  /* 0x00000001ff007803 */ /* 0x000fe20000000000 */
[----:B--23--:R-:W-:-:S07]  /*6240*/  IMAD.U32 R0, RZ, RZ, UR4 ;  /* 0x00000004ff007e24 */ /* 0x00cfce000f8e00ff */
.L_x_142:
[C---:B------:R-:W-:Y:S02]  /*6250*/  LEA R0, R56.reuse, UR45, 0x3 ;  /* 0x0000002d38007c11 */ /* 0x040fe4000f8e18ff */
[----:B------:R-:W-:Y:S02]  /*6260*/  SHF.L.U32 R2, R57, 0x1f, RZ ;  /* 0x0000001f39027819 */ /* 0x000fe400000006ff */
[----:B------:R-:W-:Y:S02]  /*6270*/  LEA R4, R56, UR45, 0x4 ;  /* 0x0000002d38047c11 */ /* 0x000fe4000f8e20ff */
[----:B------:R-:W2:Y:S02]  /*6280*/  SYNCS.PHASECHK.TRANS64.TRYWAIT P0, [R0+URZ+0x150], R2 ;  /* 0x00015002000075a7 */ /* 0x000ea400080011ff */
[----:B--2---:R-:W-:Y:S05]  /*6290*/  @!P0 BRA `(.L_x_112) ;  /* 0x0000003000ac8947 */ /* 0x004fea0003800000 */
.L_x_213:
[----:B------:R-:W-:Y:S01]  /*62a0*/  R2UR UR7, R60 ;  /* 0x000000003c0772ca */ /* 0x000fe200000e0000 */
[----:B------:R-:W3:Y:S01]  /*62b0*/  LDS.128 R4, [R4+0x1e0] ;  /* 0x0001e00004047984 */ /* 0x000ee20000000c00 */
[----:B--2---:R-:W-:Y:S01]  /*62c0*/  VIADD R0, R0, 0x160 ;  /* 0x0000016000007836 */ /* 0x004fe20000000000 */
[----:B------:R-:W-:Y:S04]  /*62d0*/  UISETP.GE.AND UP0, UPT, UR42, 0x1, UPT ;  /* 0x000000012a00788c */ /* 0x000fe8000bf06270 */
[----:B------:R-:W-:Y:S01]  /*62e0*/  PRMT R0, RZ, 0x654, R0 ;  /* 0x00000654ff007816 */ /* 0x000fe20000000000 */
[----:B------:R-:W-:Y:S01]  /*62f0*/  @!PT LDS RZ, [RZ] ;  /* 0x00000000fffff984 */ /* 0x000fe20000000800 */
[----:B------:R-:W-:Y:S01]  /*6300*/  @!PT LDS RZ, [RZ] ;  /* 0x00000000fffff984 */ /* 0x000fe20000000800 */
[----:B------:R-:W-:Y:S01]  /*6310*/  @!PT LDS RZ, [RZ] ;  /* 0x00000000fffff984 */ /* 0x000fe20000000800 */
[----:B------:R-:W-:Y:S01]  /*6320*/  @!PT LDS RZ, [RZ] ;  /* 0x00000000fffff984 */ /* 0x000fe20000000800 */
[----:B------:R2:W-:Y:S06]  /*6330*/  MEMBAR.ALL.CTA ;  /* 0x0000000000007992 */ /* 0x0005ec0000008000 */
[----:B--2---:R-:W2:Y:S02]  /*6340*/  FENCE.VIEW.ASYNC.S ;  /* 0x00000000000073c6 */ /* 0x004ea40000000000 */
[----:B--2---:R2:W-:Y:S01]  /*6350*/  SYNCS.ARRIVE.TRANS64.RED.A1T0 RZ, [R0+URZ], RZ ;  /* 0x000000ff00ff79a7 */ /* 0x0045e200081004ff */
[----:B---3--:R-:W-:Y:S11]  /*6360*/  LOP3.LUT P0, RZ, R6, 0x1, RZ, 0xc0, !PT ;  /* 0x0000000106ff7812 */ /* 0x008ff6000780c0ff */
[----:B------:R-:W-:Y:S02]  /*6370*/  @!UPT UIADD3 URZ, UPT, UPT, URZ, URZ, URZ ;  /* 0x000000fffffff290 */ /* 0x000fe4000fffe0ff */
[----:B------:R-:W-:Y:S01]  /*6380*/  VOTEU.ANY UP1, P0 ;  /* 0x0000000000ff7886 */ /* 0x000fe20000020100 */
[----:B------:R-:W-:Y:S01]  /*6390*/  PLOP3.LUT P0, PT, PT, PT, UP1, 0x80, 0x8 ;  /* 0x000000000008781c */ /* 0x000fe20003f0f018 */
[----:B------:R-:W-:Y:S06]  /*63a0*/  UP2UR UR4, UPR, URZ, 0x2 ;  /* 0x00000002ff047883 */ /* 0x000fec0008000000 */
[----:B------:R-:W-:Y:S06]  /*63b0*/  IMAD.U32 R61, RZ, RZ, UR4 ;  /* 0x00000004ff3d7e24 */ /* 0x000fec000f8e00ff */
[----:B------:R-:W-:Y:S02]  /*63c0*/  @P0 SHF.R.U32.HI R2, RZ, 0x10, R5 ;  /* 0x00000010ff020819 */ /* 0x000fe40000011605 */
[----:B------:R-:W-:Y:S02]  /*63d0*/  @P0 MOV R3, R4 ;  /* 0x0000000400030202 */ /* 0x000fe40000000f00 */
[----:B------:R-:W-:Y:S02]  /*63e0*/  @P0 R2UR UR4, R2 ;  /* 0x00000000020402ca */ /* 0x000fe400000e0000 */
[----:B------:R-:W-:Y:S02]  /*63f0*/  @P0 LOP3.LUT R4, R5, 0xffff, RZ, 0xc0, !PT ;  /* 0x0000ffff05040812 */ /* 0x000fe400078ec0ff */
[----:B------:R-:W-:Y:S02]  /*6400*/  @P0 R2UR UR6, R3 ;  /* 0x00000000030602ca */ /* 0x000fe400000e0000 */
[----:B------:R-:W-:Y:S07]  /*6410*/  @P0 R2UR UR5, R4 ;  /* 0x00000000040502ca */ /* 0x000fee00000e0000 */
[----:B------:R-:W-:Y:S02]  /*6420*/  @UP1 UMOV UR7, UR4 ;  /* 0x0000000400071c82 */ /* 0x000fe40008000000 */
[----:B------:R-:W-:Y:S02]  /*6430*/  IMAD.U32 R60, RZ, RZ, UR7 ;  /* 0x00000007ff3c7e24 */ /* 0x000fe4000f8e00ff */
[----:B------:R-:W-:Y:S02]  /*6440*/  @UP1 UMOV UR38, UR6 ;  /* 0x0000000600261c82 */ /* 0x000fe40008000000 */
[----:B------:R-:W-:Y:S01]  /*6450*/  @UP1 UMOV UR37, UR5 ;  /* 0x0000000500251c82 */ /* 0x000fe20008000000 */
[----:B--2---:R-:W-:Y:S05]  /*6460*/  BRA.U !UP0, `(.L_x_113) ;  /* 0x0000000108cc7547 */ /* 0x004fea000b800000 */
[----:B------:R-:W2:Y:S01]  /*6470*/  LDCU UR12, c[0x0][0xb20] ;  /* 0x00016400ff0c77ac */ /* 0x000ea20008000800 */
[----:B-1----:R-:W-:Y:S02]  /*6480*/  UIMAD.WIDE.U32 UR4, UR62, UR59, URZ ;  /* 0x0000003b3e0472a5 */ /* 0x002fe4000f8e00ff */
[----:B------:R-:W-:Y:S02]  /*6490*/  UIMAD.WIDE.U32 UR6, UR63, UR56, URZ ;  /* 0x000000383f0672a5 */ /* 0x000fe4000f8e00ff */
[----:B------:R-:W-:Y:S02]  /*64a0*/  UISETP.NE.AND UP0, UPT, UR58, 0x1, UPT ;  /* 0x000000013a00788c */ /* 0x000fe4000bf05270 */
[----:B------:R-:W-:Y:S02]  /*64b0*/  UIMAD.WIDE.U32 UR8, UR37, UR59, URZ ;  /* 0x0000003b250872a5 */ /* 0x000fe4000f8e00ff */
[----:B------:R-:W-:Y:S02]  /*64c0*/  UIMAD.WIDE.U32 UR10, UR38, UR56, URZ ;  /* 0x00000038260a72a5 */ /* 0x000fe4000f8e00ff */
[----:B------:R-:W-:Y:S02]  /*64d0*/  UISETP.NE.AND UP1, UPT, UR43, 0x1, UPT ;  /* 0x000000012b00788c */ /* 0x000fe4000bf25270 */
[----:B------:R-:W-:Y:S01]  /*64e0*/  UISETP.NE.AND UP2, UPT, UR42, 0x1, UPT ;  /* 0x000000012a00788c */ /* 0x000fe2000bf45270 */
[----:B------:R-:W-:Y:S02]  /*64f0*/  UMOV UR4, UR5 ;  /* 0x0000000500047c82 */ /* 0x000fe40008000000 */
[----:B--2---:R-:W-:Y:S03]  /*6500*/  USHF.R.U32.HI UR5, URZ, UR12, UR4 ;  /* 0x0000000cff057299 */ /* 0x004fe60008011604 */
[----:B------:R-:W-:Y:S02]  /*6510*/  UMOV UR4, UR7 ;  /* 0x0000000700047c82 */ /* 0x000fe40008000000 */
[----:B------:R-:W-:Y:S02]  /*6520*/  USHF.R.U32.HI UR7, URZ, UR57, UR4 ;  /* 0x00000039ff077299 */ /* 0x000fe40008011604 */
[----:B------:R-:W-:Y:S02]  /*6530*/  USEL UR4, UR62, UR5, !UP0 ;  /* 0x000000053e047287 */ /* 0x000fe4000c000000 */
[----:B------:R-:W-:Y:S01]  /*6540*/  USEL UR7, UR63, UR7, !UP1 ;  /* 0x000000073f077287 */ /* 0x000fe2000c800000 */
[----:B------:R-:W-:Y:S01]  /*6550*/  UMOV UR5, UR9 ;  /* 0x0000000900057c82 */ /* 0x000fe20008000000 */
[----:B------:R-:W-:Y:S02]  /*6560*/  UIMAD.WIDE.U32 UR8, UR4, UR40, URZ ;  /* 0x00000028040872a5 */ /* 0x000fe4000f8e00ff */
[----:B------:R-:W-:Y:S03]  /*6570*/  USHF.R.U32.HI UR6, URZ, UR12, UR5 ;  /* 0x0000000cff067299 */ /* 0x000fe60008011605 */
[----:B------:R-:W-:Y:S01]  /*6580*/  UMOV UR5, UR11 ;  /* 0x0000000b00057c82 */ /* 0x000fe20008000000 */
[----:B------:R-:W-:Y:S02]  /*6590*/  UIMAD.WIDE.U32 UR10, UR7, UR40, URZ ;  /* 0x00000028070a72a5 */ /* 0x000fe4000f8e00ff */
[----:B------:R-:W-:Y:S02]  /*65a0*/  USHF.R.U32.HI UR12, URZ, UR57, UR5 ;  /* 0x00000039ff0c7299 */ /* 0x000fe40008011605 */
[----:B------:R-:W-:Y:S01]  /*65b0*/  USEL UR6, UR37, UR6, !UP0 ;  /* 0x0000000625067287 */ /* 0x000fe2000c000000 */
[----:B------:R-:W-:Y:S02]  /*65c0*/  UMOV UR5, UR9 ;  /* 0x0000000900057c82 */ /* 0x000fe40008000000 */
[----:B------:R-:W-:Y:S01]  /*65d0*/  UMOV UR10, UR11 ;  /* 0x0000000b000a7c82 */ /* 0x000fe20008000000 */
[----:B------:R-:W-:Y:S02]  /*65e0*/  @UP2 USHF.R.U32.HI UR4, URZ, UR41, UR5 ;  /* 0x00000029ff042299 */ /* 0x000fe40008011605 */
[----:B------:R-:W-:Y:S02]  /*65f0*/  @UP2 USHF.R.U32.HI UR7, URZ, UR41, UR10 ;  /* 0x00000029ff072299 */ /* 0x000fe4000801160a */
[----:B------:R-:W-:Y:S02]  /*6600*/  UIMAD UR4, UR42, UR4, URZ ;  /* 0x000000042a0472a4 */ /* 0x000fe4000f8e02ff */
[----:B------:R-:W-:Y:S02]  /*6610*/  UIMAD.WIDE.U32 UR10, UR6, UR40, URZ ;  /* 0x00000028060a72a5 */ /* 0x000fe4000f8e00ff */
[----:B------:R-:W-:Y:S02]  /*6620*/  USEL UR5, UR38, UR12, !UP1 ;  /* 0x0000000c26057287 */ /* 0x000fe4000c800000 */
[----:B------:R-:W-:Y:S02]  /*6630*/  UIMAD UR8, UR42, UR7, URZ ;  /* 0x000000072a0872a4 */ /* 0x000fe4000f8e02ff */
[----:B------:R-:W-:Y:S03]  /*6640*/  UISETP.GE.AND UP0, UPT, UR6, UR4, UPT ;  /* 0x000000040600728c */ /* 0x000fe6000bf06270 */
[----:B------:R-:W-:Y:S01]  /*6650*/  UMOV UR4, UR11 ;  /* 0x0000000b00047c82 */ /* 0x000fe20008000000 */
[----:B------:R-:W-:Y:S02]  /*6660*/  UISETP.GE.OR UP0, UPT, UR5, UR8, UP0 ;  /* 0x000000080500728c */ /* 0x000fe40008706670 */
[----:B------:R-:W-:Y:S02]  /*6670*/  USHF.R.U32.HI UR4, URZ, UR41, UR4 ;  /* 0x00000029ff047299 */ /* 0x000fe40008011604 */
[----:B------:R-:W-:Y:S02]  /*6680*/  UIMAD.WIDE.U32 UR8, UR5, UR40, URZ ;  /* 0x00000028050872a5 */ /* 0x000fe4000f8e00ff */
[----:B------:R-:W-:Y:S02]  /*6690*/  USEL UR11, UR6, UR4, !UP2 ;  /* 0x00000004060b7287 */ /* 0x000fe4000d000000 */
[----:B------:R-:W-:Y:S02]  /*66a0*/  UIADD3 UR8, UPT, UPT, -UR5, URZ, URZ ;  /* 0x000000ff05087290 */ /* 0x000fe4000fffe1ff */
[----:B------:R-:W-:Y:S01]  /*66b0*/  UIADD3 UR10, UPT, UPT, -UR11, URZ, URZ ;  /* 0x000000ff0b0a7290 */ /* 0x000fe2000fffe1ff */
[----:B------:R-:W-:Y:S01]  /*66c0*/  @!UP0 UMOV UR4, UR9 ;  /* 0x0000000900048c82 */ /* 0x000fe20008000000 */
[----:B------:R-:W-:Y:S02]  /*66d0*/  UIADD3 UR9, UPT, UPT, -UR6, URZ, URZ ;  /* 0x000000ff06097290 */ /* 0x000fe4000fffe1ff */
[----:B------:R-:W-:Y:S02]  /*66e0*/  @!UP0 USHF.R.U32.HI UR4, URZ, UR41, UR4 ;  /* 0x00000029ff048299 */ /* 0x000fe40008011604 */
[----:B------:R-:W-:Y:S02]  /*66f0*/  UIMAD UR10, UR42, UR10, UR6 ;  /* 0x0000000a2a0a72a4 */ /* 0x000fe4000f8e0206 */
[----:B------:R-:W-:Y:S04]  /*6700*/  @!UP0 USEL UR4, UR5, UR4, !UP2 ;  /* 0x0000000405048287 */ /* 0x000fe8000d000000 */
[----:B------:R-:W-:Y:S02]  /*6710*/  @!UP0 UIMAD UR10, UR7, UR10, UR4 ;  /* 0x0000000a070a82a4 */ /* 0x000fe4000f8e0204 */
[----:B------:R-:W-:Y:S02]  /*6720*/  @!UP0 UIADD3 UR11, UPT, UPT, UR11, -UR4, URZ ;  /* 0x800000040b0b8290 */ /* 0x000fe4000fffe0ff */
[----:B------:R-:W-:Y:S02]  /*6730*/  UIMAD UR7, UR43, UR8, UR38 ;  /* 0x000000082b0772a4 */ /* 0x000fe4000f8e0226 */
[----:B------:R-:W-:Y:S02]  /*6740*/  @!UP0 UIMAD UR6, UR11, UR42, UR5 ;  /* 0x0000002a0b0682a4 */ /* 0x000fe4000f8e0205 */
[----:B------:R-:W-:Y:S01]  /*6750*/  UIMAD UR4, UR58, UR9, UR37 ;  /* 0x000000093a0472a4 */ /* 0x000fe2000f8e0225 */
[----:B------:R-:W-:Y:S02]  /*6760*/  @!UP0 UMOV UR5, UR10 ;  /* 0x0000000a00058c82 */ /* 0x000fe40008000000 */
[----:B------:R-:W-:Y:S02]  /*6770*/  UIMAD UR38, UR5, UR43, UR7 ;  /* 0x0000002b052672a4 */ /* 0x000fe4000f8e0207 */
[----:B------:R-:W-:Y:S11]  /*6780*/  UIMAD UR37, UR6, UR58, UR4 ;  /* 0x0000003a062572a4 */ /* 0x000ff6000f8e0204 */
[----:B------:R-:W-:Y:S01]  /*6790*/  @!UPT UIADD3 URZ, UPT, UPT, URZ, URZ, URZ ;  /* 0x000000fffffff290 */ /* 0x000fe2000fffe0ff */
.L_x_113:
[----:B-1----:R-:W-:Y:S01]  /*67a0*/  UISETP.NE.AND UP0, UPT, UR39, 0x1, UPT ;  /* 0x000000012700788c */ /* 0x002fe2000bf05270 */
[----:B------:R-:W-:Y:S01]  /*67b0*/  IADD3 R56, PT, PT, R56, 0x1, RZ ;  /* 0x0000000138387810 */ /* 0x000fe20007ffe0ff */
[----:B------:R-:W-:Y:S02]  /*67c0*/  UIADD3 UR11, UPT, UPT, UR45, 0x300, URZ ;  /* 0x000003002d0b7890 */ /* 0x000fe4000fffe0ff */
[----:B------:R-:W-:Y:S02]  /*67d0*/  USHF.L.U32 UR50, UR20, 0x6, URZ ;  /* 0x0000000614327899 */ /* 0x000fe400080006ff */
[----:B------:R-:W-:Y:S05]  /*67e0*/  USHF.L.U32 UR49, UR27, 0x6, URZ ;  /* 0x000000061b317899 */ /* 0x000fea00080006ff */
[----:B------:R-:W1:Y:S01]  /*67f0*/  @!UP0 LDCU.128 UR12, c[0x0][0xb10] ;  /* 0x00016200ff0c87ac */ /* 0x000e620008000c00 */
[----:B------:R-:W2:Y:S01]  /*6800*/  @!UP0 LDCU UR5, c[0x0][0xb0c] ;  /* 0x00016180ff0587ac */ /* 0x000ea20008000800 */
[----:B------:R-:W3:Y:S01]  /*6810*/  @!UP0 LDCU UR10, c[0x0][0xb20] ;  /* 0x00016400ff0a87ac */ /* 0x000ee20008000800 */
[----:B-1----:R-:W-:Y:S02]  /*6820*/  UIMAD.WIDE.U32 UR8, UR38, UR12, URZ ;  /* 0x0000000c260872a5 */ /* 0x002fe4000f8e00ff */
[----:B------:R-:W-:Y:S02]  /*6830*/  UIMAD.WIDE.U32 UR6, UR37, UR15, URZ ;  /* 0x0000000f250672a5 */ /* 0x000fe4000f8e00ff */
[----:B------:R-:W-:Y:S03]  /*6840*/  @!UP0 UISETP.NE.AND UP1, UPT, UR14, 0x1, UPT ;  /* 0x000000010e00888c */ /* 0x000fe6000bf25270 */
[----:B------:R-:W-:Y:S01]  /*6850*/  @!UP0 UMOV UR4, UR9 ;  /* 0x0000000900048c82 */ /* 0x000fe20008000000 */
[----:B--2---:R-:W-:Y:S02]  /*6860*/  @!UP0 UISETP.NE.AND UP2, UPT, UR5, 0x1, UPT ;  /* 0x000000010500888c */ /* 0x004fe4000bf45270 */
[----:B------:R-:W-:Y:S01]  /*6870*/  @!UP0 USHF.R.U32.HI UR4, URZ, UR13, UR4 ;  /* 0x0000000dff048299 */ /* 0x000fe20008011604 */
[----:B------:R-:W-:Y:S02]  /*6880*/  @!UP0 UMOV UR6, UR7 ;  /* 0x0000000700068c82 */ /* 0x000fe40008000000 */
[----:B---3--:R-:W-:Y:S02]  /*6890*/  @!UP0 USHF.R.U32.HI UR6, URZ, UR10, UR6 ;  /* 0x0000000aff068299 */ /* 0x008fe40008011606 */
[----:B------:R-:W-:Y:S02]  /*68a0*/  @!UP0 USEL UR7, UR38, UR4, !UP2 ;  /* 0x0000000426078287 */ /* 0x000fe4000d000000 */
[----:B------:R-:W-:Y:S04]  /*68b0*/  @!UP0 USEL UR6, UR37, UR6, !UP1 ;  /* 0x0000000625068287 */ /* 0x000fe8000c800000 */
[----:B------:R-:W-:Y:S02]  /*68c0*/  @!UP0 UIADD3 UR4, UPT, UPT, -UR7, UR6, URZ ;  /* 0x0000000607048290 */ /* 0x000fe4000fffe1ff */
[----:B------:R-:W-:Y:S02]  /*68d0*/  @!UP0 UIADD3 UR6, UPT, UPT, UR7, -UR6, URZ ;  /* 0x8000000607068290 */ /* 0x000fe4000fffe0ff */
[----:B------:R-:W-:Y:S02]  /*68e0*/  @!UP0 UIMAD UR38, UR4, UR5, UR38 ;  /* 0x00000005042682a4 */ /* 0x000fe4000f8e0226 */
[----:B------:R-:W-:Y:S02]  /*68f0*/  @!UP0 UIMAD UR37, UR6, UR14, UR37 ;  /* 0x0000000e062582a4 */ /* 0x000fe4000f8e0225 */
[----:B------:R-:W-:Y:S09]  /*6900*/  ULOP3.LUT UP0, URZ, UR11, 0x90, URZ, 0xc0, !UPT ;  /* 0x000000900bff7892 */ /* 0x000ff2000f80c0ff */
[----:B------:R-:W-:Y:S05]  /*6910*/  BRA.U !UP0, `(.L_x_114) ;  /* 0x00000001087c7547 */ /* 0x000fea000b800000 */
[----:B------:R-:W1:Y:S01]  /*6920*/  LDCU.64 UR8, c[0x4][0x80] ;  /* 0x01001000ff0877ac */ /* 0x000e620008000a00 */
[----:B------:R-:W-:Y:S01]  /*6930*/  MOV R2, 0x0 ;  /* 0x0000000000027802 */ /* 0x000fe20000000f00 */
[----:B------:R-:W-:Y:S02]  /*6940*/  HFMA2 R12, -RZ, RZ, 0, 5.9604644775390625e-08 ;  /* 0x00000001ff0c7431 */ /* 0x000fe400000001ff */
[----:B------:R-:W-:Y:S01]  /*6950*/  IMAD.MOV.U32 R8, RZ, RZ, 0x70 ;  /* 0x00000070ff087424 */ /* 0x000fe200078e00ff */
[----:B------:R2:W3:Y:S01]  /*6960*/  LDC.64 R14, c[0x4][R2] ;  /* 0x01000000020e7b82 */ /* 0x0004e20000000a00 */
[----:B------:R-:W4:Y:S01]  /*6970*/  LDCU.64 UR6, c[0x4][0x88] ;  /* 0x01001100ff0677ac */ /* 0x000f220008000a00 */
[----:B------:R-:W-:Y:S01]  /*6980*/  IMAD.MOV.U32 R13, RZ, RZ, RZ ;  /* 0x000000ffff0d7224 */ /* 0x000fe200078e00ff */
[----:B------:R-:W2:Y:S01]  /*6990*/  LDCU.64 UR4, c[0x4][0x8] ;  /* 0x01000100ff0477ac */ /* 0x000ea20008000a00 */
[----:B-1----:R-:W-:Y:S01]  /*69a0*/  MOV R5, UR9 ;  /* 0x0000000900057c02 */ /* 0x002fe20008000f00 */
[----:B------:R-:W-:Y:S01]  /*69b0*/  IMAD.U32 R4, RZ, RZ, UR8 ;  /* 0x00000008ff047e24 */ /* 0x000fe2000f8e00ff */
[----:B----4-:R-:W-:Y:S01]  /*69c0*/  MOV R7, UR7 ;  /* 0x0000000700077c02 */ /* 0x010fe20008000f00 */
[----:B------:R-:W-:Y:S01]  /*69d0*/  IMAD.U32 R6, RZ, RZ, UR6 ;  /* 0x00000006ff067e24 */ /* 0x000fe2000f8e00ff */
[----:B--2---:R-:W-:Y:S01]  /*69e0*/  MOV R11, UR5 ;  /* 0x00000005000b7c02 */ /* 0x004fe20008000f00 */
[----:B------:R-:W-:Y:S02]  /*69f0*/  IMAD.U32 R10, RZ, RZ, UR4 ;  /* 0x00000004ff0a7e24 */ /* 0x000fe4000f8e00ff */
[----:B------:R-:W-:Y:S07]  /*6a00*/  LEPC R20, `(.L_x_115) ;  /* 0x000000001014794e */ /* 0x000fee0000000000 */
[----:B---3-5:R-:W-:Y:S05]  /*6a10*/  CALL.ABS.NOINC R14 ;  /* 0x000000000e007343 */ /* 0x028fea0003c00000 */
.L_x_115:
[----:B------:R-:W1:Y:S01]  /*6a20*/  LDCU.64 UR8, c[0x4][0x80] ;  /* 0x01001000ff0877ac */ /* 0x000e620008000a00 */
[----:B------:R-:W2:Y:S01]  /*6a30*/  LDC.64 R2, c[0x4][R2] ;  /* 0x0100000002027b82 */ /* 0x000ea20000000a00 */
[----:B------:R-:W-:Y:S02]  /*6a40*/  HFMA2 R12, -RZ, RZ, 0, 5.9604644775390625e-08 ;  /* 0x00000001ff0c7431 */ /* 0x000fe400000001ff */
[----:B------:R-:W-:Y:S02]  /*6a50*/  IMAD.MOV.U32 R8, RZ, RZ, 0x70 ;  /* 0x00000070ff087424 */ /* 0x000fe400078e00ff */
[----:B------:R-:W-:Y:S01]  /*6a60*/  IMAD.MOV.U32 R13, RZ, RZ, RZ ;  /* 0x000000ffff0d7224 */ /* 0x000fe200078e00ff */
[----:B------:R-:W3:Y:S01]  /*6a70*/  LDCU.64 UR6, c[0x4][0x88] ;  /* 0x01001100ff0677ac */ /* 0x000ee20008000a00 */
[----:B------:R-:W4:Y:S01]  /*6a80*/  LDCU.64 UR4, c[0x4][0x8] ;  /* 0x01000100ff0477ac */ /* 0x000f220008000a00 */
[----:B-1----:R-:W-:Y:S02]  /*6a90*/  MOV R4, UR8 ;  /* 0x0000000800047c02 */ /* 0x002fe40008000f00 */
[----:B------:R-:W-:Y:S02]  /*6aa0*/  MOV R5, UR9 ;  /* 0x0000000900057c02 */ /* 0x000fe40008000f00 */
[----:B---3--:R-:W-:Y:S01]  /*6ab0*/  MOV R7, UR7 ;  /* 0x0000000700077c02 */ /* 0x008fe20008000f00 */
[----:B------:R-:W-:Y:S01]  /*6ac0*/  IMAD.U32 R6, RZ, RZ, UR6 ;  /* 0x00000006ff067e24 */ /* 0x000fe2000f8e00ff */
[----:B----4-:R-:W-:Y:S01]  /*6ad0*/  MOV R11, UR5 ;  /* 0x00000005000b7c02 */ /* 0x010fe20008000f00 */
[----:B------:R-:W-:Y:S02]  /*6ae0*/  IMAD.U32 R10, RZ, RZ, UR4 ;  /* 0x00000004ff0a7e24 */ /* 0x000fe4000f8e00ff */
[----:B------:R-:W-:Y:S07]  /*6af0*/  LEPC R20, `(.L_x_114) ;  /* 0x000000001014794e */ /* 0x000fee0000000000 */
[----:B--2---:R-:W-:Y:S05]  /*6b00*/  CALL.ABS.NOINC R2 ;  /* 0x0000000002007343 */ /* 0x004fea0003c00000 */
.L_x_114:
[----:B------:R-:W-:Y:S02]  /*6b10*/  ISETP.NE.U32.AND P0, PT, RZ, UR60, PT ;  /* 0x0000003cff007c0c */ /* 0x000fe4000bf05070 */
[C---:B------:R-:W-:Y:S02]  /*6b20*/  ISETP.NE.U32.AND P1, PT, R46.reuse, RZ, PT ;  /* 0x000000ff2e00720c */ /* 0x040fe40003f25070 */
[----:B------:R-:W-:Y:S02]  /*6b30*/  ISETP.NE.U32.AND P4, PT, R46, RZ, PT ;  /* 0x000000ff2e00720c */ /* 0x000fe40003f85070 */
[----:B------:R-:W-:Y:S02]  /*6b40*/  ISETP.NE.AND.EX P0, PT, RZ, UR61, PT, P0 ;  /* 0x0000003dff007c0c */ /* 0x000fe4000bf05300 */
[C---:B------:R-:W-:Y:S02]  /*6b50*/  ISETP.NE.AND.EX P1, PT, R47.reuse, RZ, PT, P1 ;  /* 0x000000ff2f00720c */ /* 0x040fe40003f25310 */
[----:B------:R-:W-:Y:S02]  /*6b60*/  ISETP.NE.AND.EX P4, PT, R47, RZ, P0, P4 ;  /* 0x000000ff2f00720c */ /* 0x000fe40000785340 */
[----:B------:R-:W-:Y:S02]  /*6b70*/  ISETP.NE.U32.AND P5, PT, R42, RZ, PT ;  /* 0x000000ff2a00720c */ /* 0x000fe40003fa5070 */
[----:B------:R-:W-:Y:S02]  /*6b80*/  ISETP.NE.U32.AND P3, PT, RZ, UR60, PT ;  /* 0x0000003cff007c0c */ /* 0x000fe4000bf65070 */
[----:B------:R-:W-:Y:S02]  /*6b90*/  PLOP3.LUT P2, PT, PT, PT, PT, 0x8, 0x80 ;  /* 0x000000000080781c */ /* 0x000fe40003f4e170 */
[----:B------:R-:W-:Y:S02]  /*6ba0*/  ISETP.NE.AND.EX P5, PT, R43, RZ, PT, P5 ;  /* 0x000000ff2b00720c */ /* 0x000fe40003fa5350 */
[----:B------:R-:W-:Y:S03]  /*6bb0*/  ISETP.NE.AND.EX P3, PT, RZ, UR61, PT, P3 ;  /* 0x0000003dff007c0c */ /* 0x000fe6000bf65330 */
[----:B------:R-:W-:Y:S01]  /*6bc0*/  @!P4 PLOP3.LUT P2, PT, P1, PT, PT, 0x80, 0x8 ;  /* 0x000000000008c81c */ /* 0x000fe20000f4f070 */
[----:B------:R-:W-:Y:S01]  /*6bd0*/  @!UPT UIADD3 URZ, UPT, UPT, URZ, URZ, URZ ;  /* 0x000000fffffff290 */ /* 0x000fe2000fffe0ff */
[----:B------:R-:W-:Y:S11]  /*6be0*/  @!P1 BRA `(.L_x_116) ;  /* 0x0000000000309947 */ /* 0x000ff60003800000 */
[----:B------:R-:W-:Y:S01]  /*6bf0*/  ISETP.NE.U32.AND P0, PT, R44, RZ, PT ;  /* 0x000000ff2c00720c */ /* 0x000fe20003f05070 */
[----:B------:R-:W1:Y:S01]  /*6c00*/  LDCU.64 UR4, c[0x0][0x358] ;  /* 0x00006b00ff0477ac */ /* 0x000e620008000a00 */
[----:B------:R-:W-:Y:S02]  /*6c10*/  IMAD.MOV.U32 R50, RZ, RZ, 0x1 ;  /* 0x00000001ff327424 */ /* 0x000fe400078e00ff */
[----:B------:R-:W-:Y:S11]  /*6c20*/  ISETP.NE.AND.EX P0, PT, R45, RZ, PT, P0 ;  /* 0x000000ff2d00720c */ /* 0x000ff60003f05300 */
[----:B------:R-:W-:Y:S02]  /*6c30*/  @!UPT UIADD3 URZ, UPT, UPT, URZ, URZ, URZ ;  /* 0x000000fffffff290 */ /* 0x000fe4000fffe0ff */
[----:B------:R-:W2:Y:S01]  /*6c40*/  @P0 LDC.64 R2, c[0x0][0x888] ;  /* 0x00022200ff020b82 */ /* 0x000ea20000000a00 */
[----:B------:R-:W-:Y:S04]  /*6c50*/  @P0 IMAD R0, R46, UR36, RZ ;  /* 0x000000242e000c24 */ /* 0x000fe8000f8e02ff */
[----:B--2---:R-:W-:Y:S04]  /*6c60*/  @P0 IMAD.WIDE R2, R0, 0x4, R2 ;  /* 0x0000000400020825 */ /* 0x004fe800078e0202 */
[----:B------:R-:W-:Y:S01]  /*6c70*/  HFMA2 R0, -RZ, RZ, 0, 5.9604644775390625e-08 ;  /* 0x00000001ff007431 */ /* 0x000fe200000001ff */
[----:B-1---5:R1:W5:Y:S04]  /*6c80*/  @P0 LDG.E R26, desc[UR4][R2.64] ;  /* 0x00000004021a0981 */ /* 0x022368000c1e1900 */
[----:B------:R-:W-:Y:S01]  /*6c90*/  @!P0 PRMT R50, R0, 0x7610, R50 ;  /* 0x0000761000328816 */ /* 0x000fe20000000032 */
[----:B-1----:R-:W2:Y:S06]  /*6ca0*/  @!P0 LDC R26, c[0x0][0x880] ;  /* 0x00022000ff1a8b82 */ /* 0x002eac0000000800 */
.L_x_116:
[----:B------:R-:W-:Y:S05]  /*6cb0*/  @!P5 BRA `(.L_x_117) ;  /* 0x000000000024d947 */ /* 0x000fea0003800000 */
[----:B------:R-:W-:Y:S01]  /*6cc0*/  ISETP.NE.U32.AND P0, PT, R40, RZ, PT ;  /* 0x000000ff2800720c */ /* 0x000fe20003f05070 */
[----:B------:R-:W1:Y:S03]  /*6cd0*/  LDCU.64 UR4, c[0x0][0x358] ;  /* 0x00006b00ff0477ac */ /* 0x000e660008000a00 */
[----:B------:R-:W-:Y:S11]  /*6ce0*/  ISETP.NE.AND.EX P0, PT, R41, RZ, PT, P0 ;  /* 0x000000ff2900720c */ /* 0x000ff60003f05300 */
[----:B------:R-:W-:Y:S02]  /*6cf0*/  @!UPT UIADD3 URZ, UPT, UPT, URZ, URZ, URZ ;  /* 0x000000fffffff290 */ /* 0x000fe4000fffe0ff */
[----:B------:R-:W3:Y:S01]  /*6d00*/  @P0 LDC.64 R2, c[0x0][0x8a8] ;  /* 0x00022a00ff020b82 */ /* 0x000ee20000000a00 */
[----:B------:R-:W-:Y:S04]  /*6d10*/  @P0 IMAD R0, R42, UR36, RZ ;  /* 0x000000242a000c24 */ /* 0x000fe8000f8e02ff */
[----:B---3--:R-:W-:Y:S05]  /*6d20*/  @P0 IMAD.WIDE R2, R0, 0x4, R2 ;  /* 0x0000000400020825 */ /* 0x008fea00078e0202 */
[----:B-1---5:R1:W5:Y:S02]  /*6d30*/  @P0 LDG.E R24, desc[UR4][R2.64] ;  /* 0x0000000402180981 */ /* 0x022364000c1e1900 */
[----:B-1----:R-:W3:Y:S02]  /*6d40*/  @!P0 LDC R24, c[0x0][0x8a0] ;  /* 0x00022800ff188b82 */ /* 0x002ee40000000800 */
.L_x_117:
[----:B--2--5:R-:W-:Y:S01]  /*6d50*/  FSETP.NEU.AND P0, PT, R26, RZ, PT ;  /* 0x000000ff1a00720b */ /* 0x024fe20003f0d000 */
[----:B------:R-:W-:Y:S01]  /*6d60*/  ULOP3.LUT UR4, UR54, 0x1, URZ, 0x3c, !UPT ;  /* 0x0000000136047892 */ /* 0x000fe2000f8e3cff */
[----:B------:R-:W-:Y:S01]  /*6d70*/  SEL R4, RZ, 0xffffffff, P3 ;  /* 0xffffffffff047807 */ /* 0x000fe20001800000 */
[----:B------:R-:W-:Y:S01]  /*6d80*/  IMAD.U32 R64, RZ, RZ, UR47 ;  /* 0x0000002fff407e24 */ /* 0x000fe2000f8e00ff */
[----:B------:R-:W-:Y:S01]  /*6d90*/  @!P4 LOP3.LUT P3, RZ, R50, 0xff, RZ, 0xc0, !PT ;  /* 0x000000ff32ffc812 */ /* 0x000fe2000786c0ff */
[----:B------:R-:W-:Y:S01]  /*6da0*/  IMAD.SHL.U32 R66, R48, 0x2, RZ ;  /* 0x0000000230427824 */ /* 0x000fe200078e00ff */
[----:B------:R-:W-:Y:S01]  /*6db0*/  @!P4 SEL R0, RZ, 0xffffffff, P0 ;  /* 0xffffffffff00c807 */ /* 0x000fe20000000000 */
[----:B------:R-:W-:Y:S01]  /*6dc0*/  IMAD.U32 R68, RZ, RZ, UR4 ;  /* 0x00000004ff447e24 */ /* 0x000fe2000f8e00ff */
[----:B------:R-:W-:Y:S01]  /*6dd0*/  LEA R54, R22, UR45, 0x3 ;  /* 0x0000002d16367c11 */ /* 0x000fe2000f8e18ff */
[----:B------:R-:W-:Y:S01]  /*6de0*/  IMAD.SHL.U32 R64, R64, 0x1000, RZ ;  /* 0x0000100040407824 */ /* 0x000fe200078e00ff */
[----:B------:R-:W-:Y:S01]  /*6df0*/  @P2 SEL R0, R4, R0, !P3 ;  /* 0x0000000004002207 */ /* 0x000fe20005800000 */
[----:B------:R-:W-:Y:S01]  /*6e00*/  BSSY B1, `(.L_x_118) ;  /* 0x0000034000017945 */ /* 0x000fe20003800000 */
[----:B------:R-:W-:Y:S01]  /*6e10*/  SEL R3, RZ, 0xffffffff, P0 ;  /* 0xffffffffff037807 */ /* 0x000fe20000000000 */
[----:B------:R-:W-:Y:S01]  /*6e20*/  IMAD.MOV.U32 R67, RZ, RZ, 0x1 ;  /* 0x00000001ff437424 */ /* 0x000fe200078e00ff */
[----:B------:R-:W-:Y:S01]  /*6e30*/  @!P4 LOP3.LUT R0, R0, 0x1, RZ, 0xc0, !PT ;  /* 0x000000010000c812 */ /* 0x000fe200078ec0ff */
[----:B------:R-:W-:Y:S01]  /*6e40*/  IMAD R25, R22, 0x20, R23 ;  /* 0x0000002016197824 */ /* 0x000fe200078e0217 */
[----:B------:R-:W-:Y:S01]  /*6e50*/  CS2R R38, SRZ ;  /* 0x0000000000267805 */ /* 0x000fe2000001ff00 */
[----:B------:R-:W-:Y:S01]  /*6e60*/  IMAD.U32 R65, RZ, RZ, UR47 ;  /* 0x0000002fff417e24 */ /* 0x000fe2000f8e00ff */
[----:B------:R-:W-:Y:S01]  /*6e70*/  ISETP.NE.U32.OR P6, PT, R0, 0x1, P4 ;  /* 0x000000010000780c */ /* 0x000fe200027c5470 */
[----:B------:R-:W-:Y:S01]  /*6e80*/  IMAD.U32 R0, RZ, RZ, UR47 ;  /* 0x0000002fff007e24 */ /* 0x000fe2000f8e00ff */
[----:B------:R-:W-:Y:S02]  /*6e90*/  LOP3.LUT P4, R55, R50, 0xff, RZ, 0xc0, !PT ;  /* 0x000000ff32377812 */ /* 0x000fe4000788c0ff */
[----:B------:R-:W-:Y:S02]  /*6ea0*/  CS2R R36, SRZ ;  /* 0x0000000000247805 */ /* 0x000fe4000001ff00 */
[----:B------:R-:W-:Y:S02]  /*6eb0*/  P2R R62, PR, RZ, 0x40 ;  /* 0x00000040ff3e7803 */ /* 0x000fe40000000000 */
[----:B------:R-:W-:Y:S02]  /*6ec0*/  CS2R R30, SRZ ;  /* 0x00000000001e7805 */ /* 0x000fe4000001ff00 */
[----:B------:R-:W-:Y:S02]  /*6ed0*/  LEA R0, R0, UR45, 0x3 ;  /* 0x0000002d00007c11 */ /* 0x000fe4000f8e18ff */
[----:B------:R-:W-:Y:S02]  /*6ee0*/  CS2R R28, SRZ ;  /* 0x00000000001c7805 */ /* 0x000fe4000001ff00 */
[----:B------:R-:W-:Y:S02]  /*6ef0*/  @P1 SEL R3, R4, R3, !P4 ;  /* 0x0000000304031207 */ /* 0x000fe40006000000 */
[----:B------:R-:W-:Y:S02]  /*6f00*/  IADD3 R27, PT, PT, R64, UR45, R66 ;  /* 0x0000002d401b7c10 */ /* 0x000fe4000fffe042 */
[----:B------:R-:W-:Y:S02]  /*6f10*/  LOP3.LUT R3, R3, 0x1, RZ, 0xc0, !PT ;  /* 0x0000000103037812 */ /* 0x000fe400078ec0ff */
[----:B------:R-:W-:Y:S02]  /*6f20*/  @P6 SHF.L.U32 R2, R68, 0x1f, RZ ;  /* 0x0000001f44026819 */ /* 0x000fe400000006ff */
[----:B------:R-:W-:Y:S02]  /*6f30*/  ISETP.NE.U32.AND P5, PT, R3, 0x1, PT ;  /* 0x000000010300780c */ /* 0x000fe40003fa5070 */
[----:B------:R1:W2:Y:S02]  /*6f40*/  @P6 SYNCS.PHASECHK.TRANS64.TRYWAIT P3, [R0+URZ+0x110], R2 ;  /* 0x00011002000065a7 */ /* 0x0002a400080611ff */
[----:B------:R-:W-:Y:S02]  /*6f50*/  P2R R69, PR, RZ, 0x20 ;  /* 0x00000020ff457803 */ /* 0x000fe40000000000 */
[----:B-1----:R-:W-:Y:S04]  /*6f60*/  SHF.L.U32 R2, R58, 0x1f, RZ ;  /* 0x0000001f3a027819 */ /* 0x002fe800000006ff */
[----:B------:R1:W4:Y:S01]  /*6f70*/  SYNCS.PHASECHK.TRANS64.TRYWAIT P2, [R54+URZ+0x170], R2 ;  /* 0x00017002360075a7 */ /* 0x00032200080411ff */
[----:B--2---:R-:W-:Y:S01]  /*6f80*/  @P6 SEL R67, RZ, 0x1, !P3 ;  /* 0x00000001ff436807 */ /* 0x004fe20005800000 */
[----:B-1----:R-:W-:Y:S06]  /*6f90*/  @!P6 BRA `(.L_x_119) ;  /* 0x000000000068e947 */ /* 0x002fec0003800000 */
[----:B------:R-:W-:Y:S01]  /*6fa0*/  LOP3.LUT P6, RZ, R49, 0x40, RZ, 0xc0, !PT ;  /* 0x0000004031ff7812 */ /* 0x000fe200078cc0ff */
[----:B------:R-:W-:Y:S01]  /*6fb0*/  VIADD R3, R27, 0x300 ;  /* 0x000003001b037836 */ /* 0x000fe20000000000 */
[----:B------:R-:W-:Y:S01]  /*6fc0*/  ISETP.NE.AND P1, PT, R67, RZ, PT ;  /* 0x000000ff4300720c */ /* 0x000fe20003f25270 */
[----:B------:R-:W-:Y:S01]  /*6fd0*/  BSSY B0, `(.L_x_120) ;  /* 0x000000d000007945 */ /* 0x000fe20003800000 */
[----:B------:R-:W-:Y:S01]  /*6fe0*/  PLOP3.LUT P0, PT, PT, PT, PT, 0x8, 0x80 ;  /* 0x000000000080781c */ /* 0x000fe20003f0e170 */
[----:B------:R-:W-:Y:S01]  /*6ff0*/  @P5 VIADD R4, R27, 0x310 ;  /* 0x000003101b045836 */ /* 0x000fe20000000000 */
[----:B------:R-:W-:Y:S02]  /*7000*/  @P5 PLOP3.LUT P0, PT, P6, PT, PT, 0x80, 0x8 ;  /* 0x000000000008581c */ /* 0x000fe4000370f070 */
[----:B------:R-:W-:Y:S02]  /*7010*/  CS2R R38, SRZ ;  /* 0x0000000000267805 */ /* 0x000fe4000001ff00 */
[----:B------:R-:W-:Y:S02]  /*7020*/  CS2R R36, SRZ ;  /* 0x0000000000247805 */ /* 0x000fe4000001ff00 */
[----:B------:R-:W-:Y:S02]  /*7030*/  CS2R R30, SRZ ;  /* 0x00000000001e7805 */ /* 0x000fe4000001ff00 */
[----:B------:R-:W-:Y:S05]  /*7040*/  CS2R R28, SRZ ;  /* 0x00000000001c7805 */ /* 0x000fea000001ff00 */
[----:B------:R-:W-:Y:S01]  /*7050*/  @P0 VIADD R4, R3, 0xfffffff0 ;  /* 0xfffffff003040836 */ /* 0x000fe20000000000 */
[----:B------:R-:W-:Y:S06]  /*7060*/  @P1 BRA `(.L_x_121) ;  /* 0x00000000000c1947 */ /* 0x000fec0003800000 */
[----:B------:R-:W-:Y:S04]  /*7070*/  SHF.L.U32 R3, R68, 0x1f, RZ ;  /* 0x0000001f44037819 */ /* 0x000fe800000006ff */
[----:B------:R-:W1:Y:S02]  /*7080*/  SYNCS.PHASECHK.TRANS64.TRYWAIT P0, [R0+URZ+0x110], R3 ;  /* 0x00011003000075a7 */ /* 0x000e6400080011ff */
[----:B-1----:R-:W-:Y:S05]  /*7090*/  @!P0 BRA `(.L_x_122) ;  /* 0x0000002400408947 */ /* 0x002fea0003800000 */
.L_x_121:
[----:B------:R-:W-:Y:S05]  /*70a0*/  BSYNC B0 ;  /* 0x0000000000007941 */ /* 0x000fea0003800000 */
.L_x_120:
[----:B------:R-:W-:Y:S01]  /*70b0*/  UIADD3 UR4, UPT, UPT, UR47, 0x1, URZ ;  /* 0x000000012f047890 */ /* 0x000fe2000fffe0ff */
[----:B------:R-:W-:Y:S03]  /*70c0*/  ISETP.NE.AND P0, PT, R69, RZ, PT ;  /* 0x000000ff4500720c */ /* 0x000fe60003f05270 */
[----:B------:R-:W-:Y:S04]  /*70d0*/  UISETP.NE.AND UP0, UPT, UR4, 0x3, UPT ;  /* 0x000000030400788c */ /* 0x000fe8000bf05270 */
[----:B------:R-:W-:Y:S02]  /*70e0*/  USEL UR5, URZ, 0x1, UP0 ;  /* 0x00000001ff057887 */ /* 0x000fe40008000000 */
[----:B------:R-:W-:Y:S04]  /*70f0*/  USEL UR4, UR4, URZ, UP0 ;  /* 0x000000ff04047287 */ /* 0x000fe80008000000 */
[----:B------:R2:W1:Y:S01]  /*7100*/  @P0 LDS.128 R36, [R4] ;  /* 0x0000000004240984 */ /* 0x0004620000000c00 */
[----:B------:R-:W-:Y:S01]  /*7110*/  LOP3.LUT R68, R68, UR5, RZ, 0x3c, !PT ;  /* 0x0000000544447c12 */ /* 0x000fe2000f8e3cff */
[----:B------:R-:W-:Y:S02]  /*7120*/  IMAD.U32 R65, RZ, RZ, UR4 ;  /* 0x00000004ff417e24 */ /* 0x000fe4000f8e00ff */
[----:B------:R2:W1:Y:S04]  /*7130*/  @P0 LDS.128 R28, [R27+0x300] ;  /* 0x000300001b1c0984 */ /* 0x0004680000000c00 */
.L_x_119:
[----:B------:R-:W-:Y:S05]  /*7140*/  BSYNC B1 ;  /* 0x0000000000017941 */ /* 0x000fea0003800000 */
.L_x_118:
[----:B-1----:R-:W-:Y:S04]  /*7150*/  SHF.R.U32.HI R0, RZ, 0x15, R25 ;  /* 0x00000015ff007819 */ /* 0x002fe80000011619 */
[----:B------:R-:W-:Y:S01]  /*7160*/  LOP3.LUT P0, RZ, R0, 0x3, R51, 0x48, !PT ;  /* 0x0000000300ff7812 */ /* 0x000fe20007804833 */
[----:B------:R-:W-:Y:S01]  /*7170*/  @!UPT UIADD3 URZ, UPT, UPT, URZ, URZ, URZ ;  /* 0x000000fffffff290 */ /* 0x000fe2000fffe0ff */
[----:B----4-:R-:W-:Y:S11]  /*7180*/  @P2 BRA `(.L_x_123) ;  /* 0x0000000000082947 */ /* 0x010ff60003800000 */
[----:B------:R-:W1:Y:S02]  /*7190*/  SYNCS.PHASECHK.TRANS64.TRYWAIT P1, [R54+URZ+0x170], R2 ;  /* 0x00017002360075a7 */ /* 0x000e6400080211ff */
[----:B-1----:R-:W-:Y:S05]  /*71a0*/  @!P1 BRA `(.L_x_124) ;  /* 0x0000002400109947 */ /* 0x002fea0003800000 */
.L_x_123:
[----:B------:R-:W-:Y:S05]  /*71b0*/  @!P0 BRA `(.L_x_125) ;  /* 0x0000000000408947 */ /* 0x000fea0003800000 */
[----:B------:R-:W4:Y:S01]  /*71c0*/  LDCU.64 UR8, c[0x4][0x70] ;  /* 0x01000e00ff0877ac */ /* 0x000f220008000a00 */
[----:B------:R-:W-:Y:S01]  /*71d0*/  MOV R3, 0x0 ;  /* 0x0000000000037802 */ /* 0x000fe20000000f00 */
[----:B------:R-:W-:Y:S02]  /*71e0*/  HFMA2 R12, -RZ, RZ, 0, 5.9604644775390625e-08 ;  /* 0x00000001ff0c7431 */ /* 0x000fe400000001ff */
[----:B------:R-:W-:Y:S02]  /*71f0*/  IMAD.MOV.U32 R8, RZ, RZ, 0x192 ;  /* 0x00000192ff087424 */ /* 0x000fe400078e00ff */
[----:B------:R-:W-:Y:S01]  /*7200*/  IMAD.MOV.U32 R13, RZ, RZ, RZ ;  /* 0x000000ffff0d7224 */ /* 0x000fe200078e00ff */
[----:B------:R-:W5:Y:S01]  /*7210*/  LDCU.64 UR6, c[0x4][0x78] ;  /* 0x01000f00ff0677ac */ /* 0x000f620008000a00 */
[----:B-1----:R-:W1:Y:S01]  /*7220*/  LDC.64 R2, c[0x4][R3] ;  /* 0x0100000003027b82 */ /* 0x002e620000000a00 */
[----:B------:R-:W3:Y:S01]  /*7230*/  LDCU.64 UR4, c[0x4][0x10] ;  /* 0x01000200ff0477ac */ /* 0x000ee20008000a00 */
[----:B----4-:R-:W-:Y:S01]  /*7240*/  MOV R5, UR9 ;  /* 0x0000000900057c02 */ /* 0x010fe20008000f00 */
[----:B--2---:R-:W-:Y:S01]  /*7250*/  IMAD.U32 R4, RZ, RZ, UR8 ;  /* 0x00000008ff047e24 */ /* 0x004fe2000f8e00ff */
[----:B-----5:R-:W-:Y:S01]  /*7260*/  MOV R7, UR7 ;  /* 0x0000000700077c02 */ /* 0x020fe20008000f00 */
[----:B------:R-:W-:Y:S01]  /*7270*/  IMAD.U32 R6, RZ, RZ, UR6 ;  /* 0x00000006ff067e24 */ /* 0x000fe2000f8e00ff */
[----:B---3--:R-:W-:Y:S01]  /*7280*/  MOV R11, UR5 ;  /* 0x00000005000b7c02 */ /* 0x008fe20008000f00 */
[----:B------:R-:W-:Y:S02]  /*7290*/  IMAD.U32 R10, RZ, RZ, UR4 ;  /* 0x00000004ff0a7e24 */ /* 0x000fe4000f8e00ff */
[----:B------:R-:W-:Y:S07]  /*72a0*/  LEPC R20, `(.L_x_125) ;  /* 0x000000001014794e */ /* 0x000fee0000000000 */
[----:B-1----:R-:W-:Y:S05]  /*72b0*/  CALL.ABS.NOINC R2 ;  /* 0x0000000002007343 */ /* 0x002fea0003c00000 */
.L_x_125:
[----:B------:R-:W-:Y:S05]  /*72c0*/  WARPSYNC.ALL ;  /* 0x0000000000007948 */ /* 0x000fea0003800000 */
[----:B------:R-:W-:Y:S01]  /*72d0*/  R2UR UR4, R25 ;  /* 0x00000000190472ca */ /* 0x000fe200000e0000 */
[--C-:B------:R-:W-:Y:S01]  /*72e0*/  HADD2.F32 R3, -RZ, R28.reuse.H0_H0 ;  /* 0x2000001cff037230 */ /* 0x100fe20000004100 */
[----:B------:R-:W-:Y:S01]  /*72f0*/  MOV R63, 0x10 ;  /* 0x00000010003f7802 */ /* 0x000fe20000000f00 */
[--C-:B------:R-:W-:Y:S01]  /*7300*/  HADD2.F32 R20, -RZ, R29.reuse.H0_H0 ;  /* 0x2000001dff147230 */ /* 0x100fe20000004100 */
[----:B------:R-:W-:Y:S01]  /*7310*/  LOP3.LUT P6, RZ, R49, 0x40, RZ, 0xc0, !PT ;  /* 0x0000004031ff7812 */ /* 0x000fe200078cc0ff */
[----:B------:R-:W-:Y:S01]  /*7320*/  HADD2.F32 R21, -RZ, R29.H1_H1 ;  /* 0x3000001dff157230 */ /* 0x000fe20000004100 */
[----:B------:R-:W-:Y:S01]  /*7330*/  ISETP.NE.AND P0, PT, R59, RZ, PT ;  /* 0x000000ff3b00720c */ /* 0x000fe20003f05270 */
[----:B------:R-:W-:Y:S01]  /*7340*/  BSSY.RECONVERGENT B0, `(.L_x_126) ;  /* 0x0000051000007945 */ /* 0x000fe20003800200 */
[----:B------:R-:W-:Y:S05]  /*7350*/  SEL R63, R63, 0xfffffff0, !P6 ;  /* 0xfffffff03f3f7807 */ /* 0x000fea0007000000 */
[----:B--2---:R-:W3:Y:S02]  /*7360*/  LDTM.x16 R4, tmem[UR4] ;  /* 0x00000004000479ee */ /* 0x004ee40008240000 */
[C---:B---3--:R-:W-:Y:S01]  /*7370*/  FMUL R0, R24.reuse, R4 ;  /* 0x0000000418007220 */ /* 0x048fe20000400000 */
[----:B------:R-:W-:Y:S02]  /*7380*/  HADD2.F32 R4, -RZ, R28.H1_H1 ;  /* 0x3000001cff047230 */ /* 0x000fe40000004100 */
[C---:B-1----:R-:W-:Y:S01]  /*7390*/  FMUL R2, R24.reuse, R5 ;  /* 0x0000000518027220 */ /* 0x042fe20000400000 */
[----:B------:R-:W-:Y:S01]  /*73a0*/  FMUL R7, R24, R7 ;  /* 0x0000000718077220 */ /* 0x000fe20000400000 */
[----:B------:R-:W-:Y:S01]  /*73b0*/  FFMA R0, R26, R3, R0 ;  /* 0x000000031a007223 */ /* 0x000fe20000000000 */
[----:B------:R-:W-:Y:S01]  /*73c0*/  FMUL R3, R24, R6 ;  /* 0x0000000618037220 */ /* 0x000fe20000400000 */
[----:B------:R-:W-:Y:S01]  /*73d0*/  FFMA R2, R26, R4, R2 ;  /* 0x000000041a027223 */ /* 0x000fe20000000002 */
[C---:B------:R-:W-:Y:S01]  /*73e0*/  FMUL R4, R24.reuse, R8 ;  /* 0x0000000818047220 */ /* 0x040fe20000400000 */
[C---:B------:R-:W-:Y:S01]  /*73f0*/  FMUL R8, R24.reuse, R12 ;  /* 0x0000000c18087220 */ /* 0x040fe20000400000 */
[----:B------:R-:W-:Y:S01]  /*7400*/  FMUL R12, R24, R16 ;  /* 0x00000010180c7220 */ /* 0x000fe20000400000 */
[--C-:B------:R-:W-:Y:S01]  /*7410*/  HADD2.F32 R16, -RZ, R30.reuse.H0_H0 ;  /* 0x2000001eff107230 */ /* 0x100fe20000004100 */
[----:B------:R-:W-:Y:S01]  /*7420*/  F2FP.F16.F32.PACK_AB R32, R2, R0 ;  /* 0x000000000220723e */ /* 0x000fe200000000ff */
[----:B------:R-:W-:Y:S02]  /*7430*/  HADD2.F32 R0, -RZ, R30.H1_H1 ;  /* 0x3000001eff007230 */ /* 0x000fe40000004100 */
[----:B------:R-:W-:Y:S01]  /*7440*/  FMUL R5, R24, R9 ;  /* 0x0000000918057220 */ /* 0x000fe20000400000 */
[C---:B------:R-:W-:Y:S01]  /*7450*/  FFMA R3, R26.reuse, R20, R3 ;  /* 0x000000141a037223 */ /* 0x040fe20000000003 */
[C---:B------:R-:W-:Y:S01]  /*7460*/  FFMA R7, R26.reuse, R21, R7 ;  /* 0x000000151a077223 */ /* 0x040fe20000000007 */
[--C-:B------:R-:W-:Y:S02]  /*7470*/  HADD2.F32 R2, -RZ, R31.reuse.H0_H0 ;  /* 0x2000001fff027230 */ /* 0x100fe40000004100 */
[----:B------:R-:W-:Y:S01]  /*7480*/  FFMA R4, R26, R16, R4 ;  /* 0x000000101a047223 */ /* 0x000fe20000000004 */
[----:B------:R-:W-:Y:S01]  /*7490*/  FMUL R6, R24, R10 ;  /* 0x0000000a18067220 */ /* 0x000fe20000400000 */
[----:B------:R-:W-:Y:S01]  /*74a0*/  FFMA R5, R26, R0, R5 ;  /* 0x000000001a057223 */ /* 0x000fe20000000005 */
[----:B------:R-:W-:Y:S02]  /*74b0*/  HADD2.F32 R16, -RZ, R31.H1_H1 ;  /* 0x3000001fff107230 */ /* 0x000fe40000004100 */
[----:B------:R-:W-:Y:S01]  /*74c0*/  FMUL R11, R24, R11 ;  /* 0x0000000b180b7220 */ /* 0x000fe20000400000 */
[--C-:B------:R-:W-:Y:S02]  /*74d0*/  HADD2.F32 R0, -RZ, R36.reuse.H0_H0 ;  /* 0x20000024ff007230 */ /* 0x100fe40000004100 */
[C---:B------:R-:W-:Y:S01]  /*74e0*/  FFMA R6, R26.reuse, R2, R6 ;  /* 0x000000021a067223 */ /* 0x040fe20000000006 */
[----:B------:R-:W-:Y:S01]  /*74f0*/  F2FP.F16.F32.PACK_AB R33, R7, R3 ;  /* 0x000000030721723e */ /* 0x000fe200000000ff */
[----:B------:R-:W-:Y:S02]  /*7500*/  HADD2.F32 R2, -RZ, R36.H1_H1 ;  /* 0x30000024ff027230 */ /* 0x000fe40000004100 */
[----:B------:R-:W-:Y:S01]  /*7510*/  FFMA R11, R26, R16, R11 ;  /* 0x000000101a0b7223 */ /* 0x000fe2000000000b */
[----:B------:R-:W-:Y:S01]  /*7520*/  FMUL R9, R24, R13 ;  /* 0x0000000d18097220 */ /* 0x000fe20000400000 */
[--C-:B------:R-:W-:Y:S02]  /*7530*/  HADD2.F32 R3, -RZ, R37.reuse.H0_H0 ;  /* 0x20000025ff037230 */ /* 0x100fe40000004100 */
[----:B------:R-:W-:Y:S01]  /*7540*/  FFMA R8, R26, R0, R8 ;  /* 0x000000001a087223 */ /* 0x000fe20000000008 */
[C---:B------:R-:W-:Y:S01]  /*7550*/  FMUL R10, R24.reuse, R14 ;  /* 0x0000000e180a7220 */ /* 0x040fe20000400000 */
[----:B------:R-:W-:Y:S02]  /*7560*/  HADD2.F32 R0, -RZ, R37.H1_H1 ;  /* 0x30000025ff007230 */ /* 0x000fe40000004100 */
[----:B------:R-:W-:Y:S01]  /*7570*/  FMUL R15, R24, R15 ;  /* 0x0000000f180f7220 */ /* 0x000fe20000400000 */
[C---:B------:R-:W-:Y:S01]  /*7580*/  FFMA R9, R26.reuse, R2, R9 ;  /* 0x000000021a097223 */ /* 0x040fe20000000009 */
[C---:B------:R-:W-:Y:S01]  /*7590*/  FFMA R10, R26.reuse, R3, R10 ;  /* 0x000000031a0a7223 */ /* 0x040fe2000000000a */
[--C-:B------:R-:W-:Y:S01]  /*75a0*/  HADD2.F32 R2, -RZ, R38.reuse.H0_H0 ;  /* 0x20000026ff027230 */ /* 0x100fe20000004100 */
[----:B------:R-:W-:Y:S01]  /*75b0*/  F2FP.F16.F32.PACK_AB R34, R5, R4 ;  /* 0x000000040522723e */ /* 0x000fe200000000ff */
[----:B------:R-:W-:Y:S02]  /*75c0*/  HADD2.F32 R3, -RZ, R38.H1_H1 ;  /* 0x30000026ff037230 */ /* 0x000fe40000004100 */
[----:B------:R-:W-:Y:S01]  /*75d0*/  FFMA R15, R26, R0, R15 ;  /* 0x000000001a0f7223 */ /* 0x000fe2000000000f */
[C---:B------:R-:W-:Y:S01]  /*75e0*/  FMUL R13, R24.reuse, R17 ;  /* 0x00000011180d7220 */ /* 0x040fe20000400000 */
[--C-:B------:R-:W-:Y:S02]  /*75f0*/  HADD2.F32 R4, -RZ, R39.reuse.H0_H0 ;  /* 0x20000027ff047230 */ /* 0x100fe40000004100 */
[C---:B------:R-:W-:Y:S01]  /*7600*/  FMUL R14, R24.reuse, R18 ;  /* 0x00000012180e7220 */ /* 0x040fe20000400000 */
[----:B------:R-:W-:Y:S02]  /*7610*/  HADD2.F32 R0, -RZ, R39.H1_H1 ;  /* 0x30000027ff007230 */ /* 0x000fe40000004100 */
[----:B------:R-:W-:Y:S01]  /*7620*/  FMUL R19, R24, R19 ;  /* 0x0000001318137220 */ /* 0x000fe20000400000 */
[----:B------:R-:W-:Y:S01]  /*7630*/  F2FP.F16.F32.PACK_AB R35, R11, R6 ;  /* 0x000000060b23723e */ /* 0x000fe200000000ff */
[C---:B------:R-:W-:Y:S01]  /*7640*/  FFMA R12, R26.reuse, R2, R12 ;  /* 0x000000021a0c7223 */ /* 0x040fe2000000000c */
[C---:B------:R-:W-:Y:S01]  /*7650*/  FFMA R13, R26.reuse, R3, R13 ;  /* 0x000000031a0d7223 */ /* 0x040fe2000000000d */
[C---:B------:R-:W-:Y:S01]  /*7660*/  FFMA R14, R26.reuse, R4, R14 ;  /* 0x000000041a0e7223 */ /* 0x040fe2000000000e */
[----:B------:R-:W-:Y:S01]  /*7670*/  FFMA R19, R26, R0, R19 ;  /* 0x000000001a137223 */ /* 0x000fe20000000013 */
[----:B------:R1:W-:Y:S01]  /*7680*/  STS.128 [R27+0x300], R32 ;  /* 0x000300201b007388 */ /* 0x0003e20000000c00 */
[----:B------:R-:W-:Y:S02]  /*7690*/  F2FP.F16.F32.PACK_AB R8, R9, R8 ;  /* 0x000000080908723e */ /* 0x000fe400000000ff */
[----:B------:R-:W-:Y:S02]  /*76a0*/  F2FP.F16.F32.PACK_AB R9, R15, R10 ;  /* 0x0000000a0f09723e */ /* 0x000fe400000000ff */
[----:B------:R-:W-:Y:S02]  /*76b0*/  F2FP.F16.F32.PACK_AB R10, R13, R12 ;  /* 0x0000000c0d0a723e */ /* 0x000fe400000000ff */
[----:B------:R-:W-:Y:S02]  /*76c0*/  F2FP.F16.F32.PACK_AB R11, R19, R14 ;  /* 0x0000000e130b723e */ /* 0x000fe400000000ff */
[----:B------:R-:W-:Y:S05]  /*76d0*/  IADD3 R0, PT, PT, R27, R63, RZ ;  /* 0x0000003f1b007210 */ /* 0x000fea0007ffe0ff */
[----:B------:R1:W-:Y:S01]  /*76e0*/  STS.128 [R0+0x300], R8 ;  /* 0x0003000800007388 */ /* 0x0003e20000000c00 */
[----:B------:R-:W-:Y:S01]  /*76f0*/  @!PT LDS RZ, [RZ] ;  /* 0x00000000fffff984 */ /* 0x000fe20000000800 */
[----:B------:R-:W-:Y:S01]  /*7700*/  @!PT LDS RZ, [RZ] ;  /* 0x00000000fffff984 */ /* 0x000fe20000000800 */
[----:B------:R-:W-:Y:S01]  /*7710*/  @!PT LDS RZ, [RZ] ;  /* 0x00000000fffff984 */ /* 0x000fe20000000800 */
[----:B------:R-:W-:Y:S01]  /*7720*/  @!PT LDS RZ, [RZ] ;  /* 0x00000000fffff984 */ /* 0x000fe20000000800 */
[----:B------:R2:W-:Y:S07]  /*7730*/  MEMBAR.ALL.CTA ;  /* 0x0000000000007992 */ /* 0x0005ee0000008000 */
[----:B--2---:R-:W2:Y:S02]  /*7740*/  FENCE.VIEW.ASYNC.S ;  /* 0x00000000000073c6 */ /* 0x004ea40000000000 */
[----:B--2---:R-:W-:Y:S06]  /*7750*/  BAR.SYNC.DEFER_BLOCKING 0x1, 0x80 ;  /* 0x0042000000007b1d */ /* 0x004fec0000010000 */
[----:B------:R-:W-:Y:S05]  /*7760*/  @P0 BRA `(.L_x_127) ;  /* 0x0000000000380947 */ /* 0x000fea0003800000 */
[----:B------:R-:W2:Y:S01]  /*7770*/  LDCU.64 UR6, c[0x0][0x348] ;  /* 0x00006900ff0677ac */ /* 0x000ea20008000a00 */
[----:B------:R-:W-:Y:S01]  /*7780*/  R2UR UR5, R64 ;  /* 0x00000000400572ca */ /* 0x000fe200000e0000 */
[----:B------:R-:W-:Y:S01]  /*7790*/  UMOV UR51, UR36 ;  /* 0x0000002400337c82 */ /* 0x000fe20008000000 */
[----:B------:R-:W-:Y:S01]  /*77a0*/  UIADD3 UR9, UPT, UPT, UR49, 0x20, URZ ;  /* 0x0000002031097890 */ /* 0x000fe2000fffe0ff */
[----:B------:R-:W-:Y:S01]  /*77b0*/  UMOV UR10, UR50 ;  /* 0x00000032000a7c82 */ /* 0x000fe20008000000 */
[----:B------:R-:W-:Y:S09]  /*77c0*/  UMOV UR11, UR36 ;  /* 0x00000024000b7c82 */ /* 0x000ff20008000000 */
[----:B------:R-:W-:Y:S02]  /*77d0*/  UIADD3 UR5, UPT, UPT, UR45, UR5, URZ ;  /* 0x000000052d057290 */ /* 0x000fe4000fffe0ff */
[----:B--2---:R-:W-:Y:S02]  /*77e0*/  UIADD3 UR4, UP0, UPT, UR6, 0x680, URZ ;  /* 0x0000068006047890 */ /* 0x004fe4000ff1e0ff */
[----:B------:R-:W-:Y:S02]  /*77f0*/  UIADD3 UR48, UPT, UPT, UR5, 0x300, URZ ;  /* 0x0000030005307890 */ /* 0x000fe4000fffe0ff */
[----:B------:R-:W-:Y:S02]  /*7800*/  UIADD3 UR8, UPT, UPT, UR5, 0xb00, URZ ;  /* 0x00000b0005087890 */ /* 0x000fe4000fffe0ff */
[----:B------:R-:W-:Y:S09]  /*7810*/  UIADD3.X UR5, UPT, UPT, URZ, UR7, URZ, UP0, !UPT ;  /* 0x00000007ff057290 */ /* 0x000ff200087fe4ff */
[----:B------:R2:W-:Y:S01]  /*7820*/  UTMASTG.3D [UR48], [UR4] ;  /* 0x00000030040073b5 */ /* 0x0005e20008010000 */
[----:B------:R2:W-:Y:S02]  /*7830*/  UTMASTG.3D [UR8], [UR4] ;  /* 0x00000008040073b5 */ /* 0x0005e40008010000 */
[----:B--2---:R0:W-:Y:S02]  /*7840*/  UTMACMDFLUSH ;  /* 0x00000000000079b7 */ /* 0x0041e40000000000 */
.L_x_127:
[----:B------:R-:W-:Y:S05]  /*7850*/  BSYNC.RECONVERGENT B0 ;  /* 0x0000000000007941 */ /* 0x000fea0003800200 */
.L_x_126:
[----:B------:R-:W-:Y:S01]  /*7860*/  UIADD3 UR46, UPT, UPT, UR47, 0x1, URZ ;  /* 0x000000012f2e7890 */ /* 0x000fe2000fffe0ff */
[----:B------:R-:W-:Y:S03]  /*7870*/  BSSY.RECONVERGENT B0, `(.L_x_128) ;  /* 0x0000005000007945 */ /* 0x000fe60003800200 */
[----:B------:R-:W-:Y:S04]  /*7880*/  UISETP.NE.AND UP0, UPT, UR46, 0x3, UPT ;  /* 0x000000032e00788c */ /* 0x000fe8000bf05270 */
[----:B------:R-:W-:Y:S01]  /*7890*/  USEL UR44, UR46, URZ, UP0 ;  /* 0x000000ff2e2c7287 */ /* 0x000fe20008000000 */
[----:B------:R-:W-:Y:S11]  /*78a0*/  @P0 BRA `(.L_x_129) ;  /* 0x0000000000040947 */ /* 0x000ff60003800000 */
[----:B------:R-:W-:Y:S04]  /*78b0*/  DEPBAR.LE SB0, 0x1 ;  /* 0x000080400000791a */ /* 0x000fe80000000000 */
.L_x_129:
[----:B------:R-:W-:Y:S05]  /*78c0*/  BSYNC.RECONVERGENT B0 ;  /* 0x0000000000007941 */ /* 0x000fea0003800200 */
.L_x_128:
[----:B------:R-:W-:Y:S01]  /*78d0*/  BAR.SYNC.DEFER_BLOCKING 0x1, 0x80 ;  /* 0x0042000000007b1d */ /* 0x000fe20000010000 */
[----:B------:R-:W-:Y:S01]  /*78e0*/  ISETP.NE.AND P1, PT, R62, RZ, PT ;  /* 0x000000ff3e00720c */ /* 0x000fe20003f25270 */
[----:B------:R-:W-:Y:S01]  /*78f0*/  UISETP.NE.AND UP0, UPT, UR53, URZ, UPT ;  /* 0x000000ff3500728c */ /* 0x000fe2000bf05270 */
[----:B------:R-:W-:Y:S11]  /*7900*/  LEA R3, R65, UR45, 0x3 ;  /* 0x0000002d41037c11 */ /* 0x000ff6000f8e18ff */
[----:B------:R-:W-:Y:S01]  /*7910*/  @P1 SHF.L.U32 R4, R68, 0x1f, RZ ;  /* 0x0000001f44041819 */ /* 0x000fe200000006ff */
[----:B------:R-:W-:Y:S06]  /*7920*/  BRA.U !UP0, `(.L_x_130) ;  /* 0x0000000108247547 */ /* 0x000fec000b800000 */
[----:B-1----:R-:W1:Y:S01]  /*7930*/  S2R R0, SR_CgaCtaId ;  /* 0x0000000000007919 */ /* 0x002e620000008800 */
[----:B------:R-:W-:Y:S01]  /*7940*/  IMAD.U32 R2, RZ, RZ, UR52 ;  /* 0x00000034ff027e24 */ /* 0x000fe2000f8e00ff */
[----:B------:R-:W-:Y:S04]  /*7950*/  UIADD3 UR4, UPT, UPT, UR52, 0x1, URZ ;  /* 0x0000000134047890 */ /* 0x000fe8000fffe0ff */
[----:B------:R-:W-:Y:S01]  /*7960*/  @P1 LEA R2, R2, UR45, 0x3 ;  /* 0x0000002d02021c11 */ /* 0x000fe2000f8e18ff */
[----:B------:R-:W-:Y:S04]  /*7970*/  UISETP.NE.AND UP0, UPT, UR4, 0x3, UPT ;  /* 0x000000030400788c */ /* 0x000fe8000bf05270 */
[----:B------:R-:W-:Y:S01]  /*7980*/  @P1 VIADD R2, R2, 0x128 ;  /* 0x0000012802021836 */ /* 0x000fe20000000000 */
[----:B------:R-:W-:Y:S04]  /*7990*/  USEL UR52, UR4, URZ, UP0 ;  /* 0x000000ff04347287 */ /* 0x000fe80008000000 */
[----:B-1----:R-:W-:Y:S04]  /*79a0*/  @P1 PRMT R0, R0, 0x654, R2 ;  /* 0x0000065400001816 */ /* 0x002fe80000000002 */
[----:B------:R2:W-:Y:S04]  /*79b0*/  @P1 SYNCS.ARRIVE.TRANS64.RED.A1T0 RZ, [R0+URZ], RZ ;  /* 0x000000ff00ff19a7 */ /* 0x0005e800081004ff */
.L_x_130:
[----:B------:R-:W3:Y:S01]  /*79c0*/  @P1 SYNCS.PHASECHK.TRANS64.TRYWAIT P0, [R3+URZ+0x110], R4 ;  /* 0x00011004030015a7 */ /* 0x000ee200080011ff */
[----:B------:R-:W-:Y:S01]  /*79d0*/  BSSY B1, `(.L_x_131) ;  /* 0x0000012000017945 */ /* 0x000fe20003800000 */
[----:B---3--:R-:W-:Y:S03]  /*79e0*/  @P1 SEL R67, RZ, 0x1, !P0 ;  /* 0x00000001ff431807 */ /* 0x008fe60004000000 */
[----:B------:R-:W-:Y:S05]  /*79f0*/  @!P1 BRA `(.L_x_132) ;  /* 0x00000000003c9947 */ /* 0x000fea0003800000 */
[----:B------:R-:W-:Y:S01]  /*7a00*/  ISETP.NE.AND P1, PT, R69, RZ, PT ;  /* 0x000000ff4500720c */ /* 0x000fe20003f25270 */
[----:B------:R-:W-:Y:S01]  /*7a10*/  BSSY B0, `(.L_x_133) ;  /* 0x0000009000007945 */ /* 0x000fe20003800000 */
[----:B------:R-:W-:Y:S11]  /*7a20*/  ISETP.NE.AND P0, PT, R67, RZ, PT ;  /* 0x000000ff4300720c */ /* 0x000ff60003f05270 */
[----:B------:R-:W-:Y:S05]  /*7a30*/  @P1 IMAD R65, R65, 0x1000, R66 ;  /* 0x0000100041411824 */ /* 0x000fea00078e0242 */
[----:B-12---:R-:W-:Y:S05]  /*7a40*/  @P1 IADD3 R0, PT, PT, R65, UR45, RZ ;  /* 0x0000002d41001c10 */ /* 0x006fea000fffe0ff */
[----:B------:R-:W-:Y:S01]  /*7a50*/  @P1 IMAD.IADD R0, R63, 0x1, R0 ;  /* 0x000000013f001824 */ /* 0x000fe200078e0200 */
[----:B------:R-:W-:Y:S06]  /*7a60*/  @P0 BRA `(.L_x_134) ;  /* 0x00000000000c0947 */ /* 0x000fec0003800000 */
[----:B------:R-:W-:Y:S04]  /*7a70*/  SHF.L.U32 R68, R68, 0x1f, RZ ;  /* 0x0000001f44447819 */ /* 0x000fe800000006ff */
[----:B------:R-:W1:Y:S02]  /*7a80*/  SYNCS.PHASECHK.TRANS64.TRYWAIT P0, [R3+URZ+0x110], R68 ;  /* 0x00011044030075a7 */ /* 0x000e6400080011ff */
[----:B-1----:R-:W-:Y:S05]  /*7a90*/  @!P0 BRA `(.L_x_135) ;  /* 0x0000001800e88947 */ /* 0x002fea0003800000 */
.L_x_134:
[----:B------:R-:W-:Y:S05]  /*7aa0*/  BSYNC B0 ;  /* 0x0000000000007941 */ /* 0x000fea0003800000 */
.L_x_133:
[----:B------:R-:W-:Y:S11]  /*7ab0*/  ISETP.NE.AND P0, PT, R69, RZ, PT ;  /* 0x000000ff4500720c */ /* 0x000ff60003f05270 */
[----:B------:R-:W-:Y:S02]  /*7ac0*/  @!UPT UIADD3 URZ, UPT, UPT, URZ, URZ, URZ ;  /* 0x000000fffffff290 */ /* 0x000fe4000fffe0ff */
[----:B------:R3:W4:Y:S04]  /*7ad0*/  @P0 LDS.128 R28, [R65+UR45+0x300] ;  /* 0x0003002d411c0984 */ /* 0x0007280008000c00 */
[----:B------:R3:W2:Y:S02]  /*7ae0*/  @P0 LDS.128 R36, [R0+0x300] ;  /* 0x0003000000240984 */ /* 0x0006a40000000c00 */
.L_x_132:
[----:B------:R-:W-:Y:S05]  /*7af0*/  BSYNC B1 ;  /* 0x0000000000017941 */ /* 0x000fea0003800000 */
.L_x_131:
[----:B-123--:R-:W-:Y:S05]  /*7b00*/  VIADD R0, R25, 0x10 ;  /* 0x0000001019007836 */ /* 0x00efea0000000000 */
[----:B------:R-:W-:Y:S04]  /*7b10*/  SHF.R.U32.HI R0, RZ, 0x15, R0 ;  /* 0x00000015ff007819 */ /* 0x000fe80000011600 */
[----:B------:R-:W-:Y:S11]  /*7b20*/  LOP3.LUT P0, RZ, R0, 0x3, R51, 0x48, !PT ;  /* 0x0000000300ff7812 */ /* 0x000ff60007804833 */
[----:B------:R-:W-:Y:S02]  /*7b30*/  @!UPT UIADD3 URZ, UPT, UPT, URZ, URZ, URZ ;  /* 0x000000fffffff290 */ /* 0x000fe4000fffe0ff */
[----:B------:R-:W-:Y:S05]  /*7b40*/  @!P0 BRA `(.L_x_136) ;  /* 0x0000000000408947 */ /* 0x000fea0003800000 */
[----:B------:R-:W1:Y:S01]  /*7b50*/  LDCU.64 UR8, c[0x4][0x70] ;  /* 0x01000e00ff0877ac */ /* 0x000e620008000a00 */
[----:B------:R-:W-:Y:S01]  /*7b60*/  MOV R3, 0x0 ;  /* 0x0000000000037802 */ /* 0x000fe20000000f00 */
[----:B------:R-:W-:Y:S02]  /*7b70*/  HFMA2 R12, -RZ, RZ, 0, 5.9604644775390625e-08 ;  /* 0x00000001ff0c7431 */ /* 0x000fe400000001ff */
[----:B------:R-:W-:Y:S02]  /*7b80*/  IMAD.MOV.U32 R8, RZ, RZ, 0x192 ;  /* 0x00000192ff087424 */ /* 0x000fe400078e00ff */
[----:B------:R-:W-:Y:S01]  /*7b90*/  IMAD.MOV.U32 R13, RZ, RZ, RZ ;  /* 0x000000ffff0d7224 */ /* 0x000fe200078e00ff */
[----:B------:R-:W2:Y:S01]  /*7ba0*/  LDCU.64 UR6, c[0x4][0x78] ;  /* 0x01000f00ff0677ac */ /* 0x000ea20008000a00 */
[----:B------:R-:W3:Y:S01]  /*7bb0*/  LDC.64 R2, c[0x4][R3] ;  /* 0x0100000003027b82 */ /* 0x000ee20000000a00 */
[----:B------:R-:W5:Y:S01]  /*7bc0*/  LDCU.64 UR4, c[0x4][0x10] ;  /* 0x01000200ff0477ac */ /* 0x000f620008000a00 */
[----:B-1----:R-:W-:Y:S01]  /*7bd0*/  MOV R5, UR9 ;  /* 0x0000000900057c02 */ /* 0x002fe20008000f00 */
[----:B------:R-:W-:Y:S01]  /*7be0*/  IMAD.U32 R4, RZ, RZ, UR8 ;  /* 0x00000008ff047e24 */ /* 0x000fe2000f8e00ff */
[----:B--2---:R-:W-:Y:S01]  /*7bf0*/  MOV R7, UR7 ;  /* 0x0000000700077c02 */ /* 0x004fe20008000f00 */
[----:B------:R-:W-:Y:S01]  /*7c00*/  IMAD.U32 R6, RZ, RZ, UR6 ;  /* 0x00000006ff067e24 */ /* 0x000fe2000f8e00ff */
[----:B-----5:R-:W-:Y:S01]  /*7c10*/  MOV R11, UR5 ;  /* 0x00000005000b7c02 */ /* 0x020fe20008000f00 */
[----:B------:R-:W-:Y:S02]  /*7c20*/  IMAD.U32 R10, RZ, RZ, UR4 ;  /* 0x00000004ff0a7e24 */ /* 0x000fe4000f8e00ff */
[----:B------:R-:W-:Y:S07]  /*7c30*/  LEPC R20, `(.L_x_136) ;  /* 0x000000001014794e */ /* 0x000fee0000000000 */
[----:B---34-:R-:W-:Y:S05]  /*7c40*/  CALL.ABS.NOINC R2 ;  /* 0x0000000002007343 */ /* 0x018fea0003c00000 */
.L_x_136:
[----:B------:R-:W-:Y:S01]  /*7c50*/  ISETP.NE.AND P0, PT, R59, RZ, PT ;  /* 0x000000ff3b00720c */ /* 0x000fe20003f05270 */
[----:B------:R-:W-:Y:S05]  /*7c60*/  WARPSYNC.ALL ;  /* 0x0000000000007948 */ /* 0x000fea0003800000 */
[----:B------:R-:W-:Y:S01]  /*7c70*/  R2UR UR4, R25 ;  /* 0x00000000190472ca */ /* 0x000fe200000e0000 */
[--C-:B----4-:R-:W-:Y:S01]  /*7c80*/  HADD2.F32 R0, -RZ, R28.reuse.H0_H0 ;  /* 0x2000001cff007230 */ /* 0x110fe20000004100 */
[----:B------:R-:W-:Y:S01]  /*7c90*/  IADD3 R54, PT, PT, R54, 0x190, RZ ;  /* 0x0000019036367810 */ /* 0x000fe20007ffe0ff */
[----:B------:R-:W-:Y:S01]  /*7ca0*/  HADD2.F32 R2, -RZ, R28.H1_H1 ;  /* 0x3000001cff027230 */ /* 0x000fe20000004100 */
[----:B------:R-:W-:Y:S01]  /*7cb0*/  BSSY.RECONVERGENT B0, `(.L_x_137) ;  /* 0x0000058000007945 */ /* 0x000fe20003800200 */
[--C-:B------:R-:W-:Y:S01]  /*7cc0*/  HADD2.F32 R20, -RZ, R29.reuse.H0_H0 ;  /* 0x2000001dff147230 */ /* 0x100fe20000004100 */
[----:B------:R-:W-:Y:S01]  /*7cd0*/  LOP3.LUT R54, R54, 0xfefffff8, RZ, 0xc0, !PT ;  /* 0xfefffff836367812 */ /* 0x000fe200078ec0ff */
[----:B------:R-:W-:Y:S02]  /*7ce0*/  HADD2.F32 R21, -RZ, R29.H1_H1 ;  /* 0x3000001dff157230 */ /* 0x000fe40000004100 */
[--C-:B------:R-:W-:Y:S02]  /*7cf0*/  HADD2.F32 R25, -RZ, R30.reuse.H0_H0 ;  /* 0x2000001eff197230 */ /* 0x100fe40000004100 */
[----:B------:R-:W-:Y:S02]  /*7d00*/  HADD2.F32 R27, -RZ, R30.H1_H1 ;  /* 0x3000001eff1b7230 */ /* 0x000fe40000004100 */
[----:B------:R-:W1:Y:S01]  /*7d10*/  LDTM.x16 R4, tmem[UR4+0x10] ;  /* 0x00001004000479ee */ /* 0x000e620008240000 */
[----:B------:R-:W-:Y:S01]  /*7d20*/  NOP ;  /* 0x0000000000007918 */ /* 0x000fe20000000000 */
[----:B-1----:R1:W-:Y:S01]  /*7d30*/  SYNCS.ARRIVE.TRANS64.RED.A1T0 RZ, [R54+URZ], RZ ;  /* 0x000000ff36ff79a7 */ /* 0x0023e200081004ff */
[--C-:B------:R-:W-:Y:S02]  /*7d40*/  HADD2.F32 R28, -RZ, R31.reuse.H0_H0 ;  /* 0x2000001fff1c7230 */ /* 0x100fe40000004100 */
[----:B------:R-:W-:Y:S02]  /*7d50*/  HADD2.F32 R29, -RZ, R31.H1_H1 ;  /* 0x3000001fff1d7230 */ /* 0x000fe40000004100 */
        /* <DEDUP_REMOVED lines=8> */
[C---:B------:R-:W-:Y:S01]  /*7de0*/  FMUL R4, R24.reuse, R4 ;  /* 0x0000000418047220 */ /* 0x040fe20000400000 */
[C---:B------:R-:W-:Y:S01]  /*7df0*/  FMUL R5, R24.reuse, R5 ;  /* 0x0000000518057220 */ /* 0x040fe20000400000 */
[C---:B------:R-:W-:Y:S01]  /*7e00*/  FMUL R6, R24.reuse, R6 ;  /* 0x0000000618067220 */ /* 0x040fe20000400000 */
[----:B------:R-:W-:Y:S01]  /*7e10*/  FMUL R3, R24, R9 ;  /* 0x0000000918037220 */ /* 0x000fe20000400000 */
[----:B------:R-:W-:Y:S01]  /*7e20*/  FFMA R4, R26, R0, R4 ;  /* 0x000000001a047223 */ /* 0x000fe20000000004 */
[----:B------:R-:W-:Y:S01]  /*7e30*/  FMUL R0, R24, R7 ;  /* 0x0000000718007220 */ /* 0x000fe20000400000 */
[C---:B------:R-:W-:Y:S01]  /*7e40*/  FFMA R5, R26.reuse, R2, R5 ;  /* 0x000000021a057223 */ /* 0x040fe20000000005 */
[----:B------:R-:W-:Y:S01]  /*7e50*/  FFMA R6, R26, R20, R6 ;  /* 0x000000141a067223 */ /* 0x000fe20000000006 */
[----:B------:R-:W-:Y:S01]  /*7e60*/  FMUL R2, R24, R8 ;  /* 0x0000000818027220 */ /* 0x000fe20000400000 */
[----:B------:R-:W-:Y:S01]  /*7e70*/  FFMA R0, R26, R21, R0 ;  /* 0x000000151a007223 */ /* 0x000fe20000000000 */
[C---:B------:R-:W-:Y:S01]  /*7e80*/  FMUL R7, R24.reuse, R10 ;  /* 0x0000000a18077220 */ /* 0x040fe20000400000 */
[----:B------:R-:W-:Y:S01]  /*7e90*/  F2FP.F16.F32.PACK_AB R4, R5, R4 ;  /* 0x000000040504723e */ /* 0x000fe200000000ff */
[----:B------:R-:W-:Y:S01]  /*7ea0*/  FMUL R11, R24, R11 ;  /* 0x0000000b180b7220 */ /* 0x000fe20000400000 */
[----:B------:R-:W-:Y:S01]  /*7eb0*/  FFMA R2, R26, R25, R2 ;  /* 0x000000191a027223 */ /* 0x000fe20000000002 */
[----:B------:R-:W-:Y:S01]  /*7ec0*/  F2FP.F16.F32.PACK_AB R5, R0, R6 ;  /* 0x000000060005723e */ /* 0x000fe200000000ff */
[----:B------:R-:W-:Y:S01]  /*7ed0*/  FMUL R8, R24, R12 ;  /* 0x0000000c18087220 */ /* 0x000fe20000400000 */
[----:B------:R-:W-:Y:S01]  /*7ee0*/  MOV R0, UR44 ;  /* 0x0000002c00007c02 */ /* 0x000fe20008000f00 */
[----:B------:R-:W-:Y:S01]  /*7ef0*/  FFMA R3, R26, R27, R3 ;  /* 0x0000001b1a037223 */ /* 0x000fe20000000003 */
[----:B------:R-:W-:Y:S01]  /*7f00*/  FMUL R9, R24, R13 ;  /* 0x0000000d18097220 */ /* 0x000fe20000400000 */
[----:B------:R-:W-:Y:S01]  /*7f10*/  FFMA R7, R26, R28, R7 ;  /* 0x0000001c1a077223 */ /* 0x000fe20000000007 */
[----:B------:R-:W-:Y:S01]  /*7f20*/  FMUL R10, R24, R14 ;  /* 0x0000000e180a7220 */ /* 0x000fe20000400000 */
[----:B------:R-:W-:Y:S01]  /*7f30*/  FFMA R11, R26, R29, R11 ;  /* 0x0000001d1a0b7223 */ /* 0x000fe2000000000b */
[----:B------:R-:W-:Y:S01]  /*7f40*/  FMUL R15, R24, R15 ;  /* 0x0000000f180f7220 */ /* 0x000fe20000400000 */
[----:B------:R-:W-:Y:S01]  /*7f50*/  FFMA R8, R26, R30, R8 ;  /* 0x0000001e1a087223 */ /* 0x000fe20000000008 */
[----:B------:R-:W-:Y:S01]  /*7f60*/  LEA R0, R0, R48, 0xb ;  /* 0x0000003000007211 */ /* 0x000fe200078e58ff */
[----:B------:R-:W-:Y:S01]  /*7f70*/  FMUL R12, R24, R16 ;  /* 0x00000010180c7220 */ /* 0x000fe20000400000 */
[----:B------:R-:W-:Y:S01]  /*7f80*/  FFMA R9, R26, R31, R9 ;  /* 0x0000001f1a097223 */ /* 0x000fe20000000009 */
[----:B------:R-:W-:Y:S01]  /*7f90*/  FMUL R13, R24, R17 ;  /* 0x00000011180d7220 */ /* 0x000fe20000400000 */
[----:B------:R-:W-:Y:S01]  /*7fa0*/  FFMA R10, R26, R32, R10 ;  /* 0x000000201a0a7223 */ /* 0x000fe2000000000a */
[----:B------:R-:W-:Y:S01]  /*7fb0*/  FMUL R14, R24, R18 ;  /* 0x00000012180e7220 */ /* 0x000fe20000400000 */
[----:B------:R-:W-:Y:S01]  /*7fc0*/  FFMA R15, R26, R33, R15 ;  /* 0x000000211a0f7223 */ /* 0x000fe2000000000f */
[----:B------:R-:W-:Y:S01]  /*7fd0*/  FMUL R19, R24, R19 ;  /* 0x0000001318137220 */ /* 0x000fe20000400000 */
[----:B------:R-:W-:Y:S01]  /*7fe0*/  F2FP.F16.F32.PACK_AB R6, R3, R2 ;  /* 0x000000020306723e */ /* 0x000fe200000000ff */
[C---:B------:R-:W-:Y:S01]  /*7ff0*/  FFMA R12, R26.reuse, R34, R12 ;  /* 0x000000221a0c7223 */ /* 0x040fe2000000000c */
[----:B------:R-:W-:Y:S01]  /*8000*/  F2FP.F16.F32.PACK_AB R7, R11, R7 ;  /* 0x000000070b07723e */ /* 0x000fe200000000ff */
[----:B------:R-:W-:Y:S01]  /*8010*/  FFMA R13, R26, R35, R13 ;  /* 0x000000231a0d7223 */ /* 0x000fe2000000000d */
[----:B------:R-:W-:Y:S01]  /*8020*/  LEA R0, R0, UR45, 0x1 ;  /* 0x0000002d00007c11 */ /* 0x000fe2000f8e08ff */
[C---:B------:R-:W-:Y:S01]  /*8030*/  FFMA R14, R26.reuse, R36, R14 ;  /* 0x000000241a0e7223 */ /* 0x040fe2000000000e */
[----:B------:R-:W-:Y:S01]  /*8040*/  FFMA R19, R26, R37, R19 ;  /* 0x000000251a137223 */ /* 0x000fe20000000013 */
[----:B------:R-:W-:Y:S02]  /*8050*/  F2FP.F16.F32.PACK_AB R8, R9, R8 ;  /* 0x000000080908723e */ /* 0x000fe400000000ff */
[----:B------:R1:W-:Y:S01]  /*8060*/  STS.128 [R0+0x300], R4 ;  /* 0x0003000400007388 */ /* 0x0003e20000000c00 */
        /* <DEDUP_REMOVED lines=14> */
[----:B------:R-:W-:Y:S02]  /*8150*/  ULEA UR5, UR44, UR45, 0xc ;  /* 0x0000002d2c057291 */ /* 0x000fe4000f8e60ff */
[----:B------:R-:W-:Y:S02]  /*8160*/  UIADD3 UR13, UPT, UPT, UR49, 0x10, URZ ;  /* 0x00000010310d7890 */ /* 0x000fe4000fffe0ff */
[----:B------:R-:W-:Y:S02]  /*8170*/  UIADD3 UR12, UPT, UPT, UR5, 0x300, URZ ;  /* 0x00000300050c7890 */ /* 0x000fe4000fffe0ff */
[----:B------:R-:W-:Y:S01]  /*8180*/  UIADD3 UR8, UPT, UPT, UR5, 0xb00, URZ ;  /* 0x00000b0005087890 */ /* 0x000fe2000fffe0ff */
[----:B------:R-:W-:Y:S01]  /*8190*/  UMOV UR14, UR50 ;  /* 0x00000032000e7c82 */ /* 0x000fe20008000000 */
[----:B------:R-:W-:Y:S01]  /*81a0*/  UMOV UR15, UR36 ;  /* 0x00000024000f7c82 */ /* 0x000fe20008000000 */
[----:B------:R-:W-:Y:S01]  /*81b0*/  UIADD3 UR9, UPT, UPT, UR49, 0x30, URZ ;  /* 0x0000003031097890 */ /* 0x000fe2000fffe0ff */
[----:B------:R-:W-:Y:S01]  /*81c0*/  UMOV UR10, UR50 ;  /* 0x00000032000a7c82 */ /* 0x000fe20008000000 */
[----:B------:R-:W-:Y:S01]  /*81d0*/  UMOV UR11, UR36 ;  /* 0x00000024000b7c82 */ /* 0x000fe20008000000 */
[----:B--2---:R-:W-:Y:S04]  /*81e0*/  UIADD3 UR4, UP0, UPT, UR6, 0x680, URZ ;  /* 0x0000068006047890 */ /* 0x004fe8000ff1e0ff */
[----:B------:R-:W-:Y:S09]  /*81f0*/  UIADD3.X UR5, UPT, UPT, URZ, UR7, URZ, UP0, !UPT ;  /* 0x00000007ff057290 */ /* 0x000ff200087fe4ff */
[----:B------:R2:W-:Y:S01]  /*8200*/  UTMASTG.3D [UR12], [UR4] ;  /* 0x0000000c040073b5 */ /* 0x0005e20008010000 */
[----:B------:R2:W-:Y:S02]  /*8210*/  UTMASTG.3D [UR8], [UR4] ;  /* 0x00000008040073b5 */ /* 0x0005e40008010000 */
[----:B--2---:R0:W-:Y:S02]  /*8220*/  UTMACMDFLUSH ;  /* 0x00000000000079b7 */ /* 0x0041e40000000000 */
.L_x_138:
[----:B------:R-:W-:Y:S05]  /*8230*/  BSYNC.RECONVERGENT B0 ;  /* 0x0000000000007941 */ /* 0x000fea0003800200 */
.L_x_137:
[----:B------:R-:W-:Y:S01]  /*8240*/  UIADD3 UR4, UPT, UPT, UR44, 0x1, URZ ;  /* 0x000000012c047890 */ /* 0x000fe2000fffe0ff */
[----:B------:R-:W-:Y:S03]  /*8250*/  BSSY.RECONVERGENT B0, `(.L_x_139) ;  /* 0x0000008000007945 */ /* 0x000fe60003800200 */
[----:B------:R-:W-:Y:S04]  /*8260*/  UISETP.NE.AND UP0, UPT, UR4, 0x3, UPT ;  /* 0x000000030400788c */ /* 0x000fe8000bf05270 */
[----:B------:R-:W-:Y:S02]  /*8270*/  UISETP.EQ.XOR UP1, UPT, UR46, 0x3, !UP0 ;  /* 0x000000032e00788c */ /* 0x000fe4000c722a70 */
[----:B------:R-:W-:Y:S02]  /*8280*/  USEL UR47, UR4, URZ, UP0 ;  /* 0x000000ff042f7287 */ /* 0x000fe40008000000 */
[----:B------:R-:W-:Y:S04]  /*8290*/  USEL UR5, URZ, 0x1, !UP1 ;  /* 0x00000001ff057887 */ /* 0x000fe8000c800000 */
[----:B------:R-:W-:Y:S01]  /*82a0*/  ULOP3.LUT UR54, UR54, UR5, URZ, 0x3c, !UPT ;  /* 0x0000000536367292 */ /* 0x000fe2000f8e3cff */
[----:B------:R-:W-:Y:S11]  /*82b0*/  @P0 BRA `(.L_x_140) ;  /* 0x0000000000040947 */ /* 0x000ff60003800000 */
[----:B------:R-:W-:Y:S04]  /*82c0*/  DEPBAR.LE SB0, 0x1 ;  /* 0x000080400000791a */ /* 0x000fe80000000000 */
.L_x_140:
[----:B------:R-:W-:Y:S05]  /*82d0*/  BSYNC.RECONVERGENT B0 ;  /* 0x0000000000007941 */ /* 0x000fea0003800200 */
.L_x_139:
[----:B------:R-:W-:Y:S01]  /*82e0*/  BAR.SYNC.DEFER_BLOCKING 0x1, 0x80 ;  /* 0x0042000000007b1d */ /* 0x000fe20000010000 */
[----:B------:R-:W-:Y:S01]  /*82f0*/  UISETP.NE.AND UP0, UPT, UR53, -0x2, UPT ;  /* 0xfffffffe3500788c */ /* 0x000fe2000bf05270 */
[----:B------:R-:W-:Y:S08]  /*8300*/  IADD3 R22, PT, PT, R22, 0x1, RZ ;  /* 0x0000000116167810 */ /* 0x000ff00007ffe0ff */
[----:B------:R-:W-:Y:S05]  /*8310*/  BRA.U !UP0, `(.L_x_141) ;  /* 0x0000000108287547 */ /* 0x000fea000b800000 */
[----:B-1----:R-:W1:Y:S01]  /*8320*/  S2R R0, SR_CgaCtaId ;  /* 0x0000000000007919 */ /* 0x002e620000008800 */
[----:B------:R-:W-:Y:S01]  /*8330*/  ISETP.NE.AND P0, PT, R62, RZ, PT ;  /* 0x000000ff3e00720c */ /* 0x000fe20003f05270 */
[----:B------:R-:W-:Y:S01]  /*8340*/  IMAD.U32 R2, RZ, RZ, UR52 ;  /* 0x00000034ff027e24 */ /* 0x000fe2000f8e00ff */
[----:B------:R-:W-:Y:S04]  /*8350*/  UIADD3 UR4, UPT, UPT, UR52, 0x1, URZ ;  /* 0x0000000134047890 */ /* 0x000fe8000fffe0ff */
[----:B------:R-:W-:Y:S04]  /*8360*/  UISETP.NE.AND UP0, UPT, UR4, 0x3, UPT ;  /* 0x000000030400788c */ /* 0x000fe8000bf05270 */
[----:B------:R-:W-:Y:S03]  /*8370*/  USEL UR52, UR4, URZ, UP0 ;  /* 0x000000ff04347287 */ /* 0x000fe60008000000 */
[----:B------:R-:W-:Y:S05]  /*8380*/  @P0 LEA R2, R2, UR45, 0x3 ;  /* 0x0000002d02020c11 */ /* 0x000fea000f8e18ff */
[----:B------:R-:W-:Y:S05]  /*8390*/  @P0 VIADD R2, R2, 0x128 ;  /* 0x0000012802020836 */ /* 0x000fea0000000000 */
[----:B-1----:R-:W-:Y:S04]  /*83a0*/  @P0 PRMT R0, R0, 0x654, R2 ;  /* 0x0000065400000816 */ /* 0x002fe80000000002 */
[----:B------:R2:W-:Y:S03]  /*83b0*/  @P0 SYNCS.ARRIVE.TRANS64.RED.A1T0 RZ, [R0+URZ], RZ ;  /* 0x000000ff00ff09a7 */ /* 0x0005e600081004ff */
.L_x_141:
[----:B------:R-:W-:Y:S01]  /*83c0*/  R2UR UR6, R61 ;  /* 0x000000003d0672ca */ /* 0x000fe200000e0000 */
[----:B------:R-:W-:Y:S01]  /*83d0*/  UIADD3 UR53, UPT, UPT, UR53, 0x2, URZ ;  /* 0x0000000235357890 */ /* 0x000fe2000fffe0ff */
[----:B------:R-:W-:Y:S02]  /*83e0*/  R2UR UR5, R52 ;  /* 0x00000000340572ca */ /* 0x000fe400000e0000 */
[----:B------:R-:W-:Y:S02]  /*83f0*/  R2UR UR4, R53 ;  /* 0x00000000350472ca */ /* 0x000fe400000e0000 */
[----:B------:R-:W-:Y:S02]  /*8400*/  R2UR UR36, R60 ;  /* 0x000000003c2472ca */ /* 0x000fe400000e0000 */
[----:B------:R-:W-:Y:S02]  /*8410*/  ISETP.NE.AND P0, PT, R56, 0x2, PT ;  /* 0x000000023800780c */ /* 0x000fe40003f05270 */
[----:B------:R-:W-:Y:S02]  /*8420*/  ISETP.NE.AND P1, PT, R22, 0x4, PT ;  /* 0x000000041600780c */ /* 0x000fe40003f25270 */
[----:B------:R-:W-:Y:S01]  /*8430*/  SEL R2, RZ, 0x1, P0 ;  /* 0x00000001ff027807 */ /* 0x000fe20000000000 */
[----:B------:R-:W-:Y:S01]  /*8440*/  UISETP.NE.AND UP0, UPT, UR6, URZ, UPT ;  /* 0x000000ff0600728c */ /* 0x000fe2000bf05270 */
[----:B-12---:R-:W-:Y:S01]  /*8450*/  SEL R0, RZ, 0x1, P1 ;  /* 0x00000001ff007807 */ /* 0x006fe20000800000 */
[----:B------:R-:W-:Y:S01]  /*8460*/  UIADD3 UR27, UPT, UPT, UR37, UR5, URZ ;  /* 0x00000005251b7290 */ /* 0x000fe2000fffe0ff */
[----:B------:R-:W-:Y:S01]  /*8470*/  LOP3.LUT R57, R57, R2, RZ, 0x3c, !PT ;  /* 0x0000000239397212 */ /* 0x000fe200078e3cff */
[----:B------:R-:W-:Y:S01]  /*8480*/  UIADD3 UR20, UPT, UPT, UR38, UR4, URZ ;  /* 0x0000000426147290 */ /* 0x000fe2000fffe0ff */
[----:B------:R-:W-:Y:S02]  /*8490*/  LOP3.LUT R58, R58, R0, RZ, 0x3c, !PT ;  /* 0x000000003a3a7212 */ /* 0x000fe400078e3cff */
[----:B------:R-:W-:Y:S02]  /*84a0*/  SEL R56, R56, RZ, P0 ;  /* 0x000000ff38387207 */ /* 0x000fe40000000000 */
[----:B------:R-:W-:Y:S01]  /*84b0*/  SEL R22, R22, RZ, P1 ;  /* 0x000000ff16167207 */ /* 0x000fe20000800000 */
[----:B------:R-:W-:Y:S06]  /*84c0*/  BRA.U UP0, `(.L_x_142) ;  /* 0xffffffdd00607547 */ /* 0x000fec000b83ffff */
[----:B------:R-:W1:Y:S01]  /*84d0*/  LDCU.64 UR4, c[0x0][0x888] ;  /* 0x00011100ff0477ac */ /* 0x000e620008000a00 */
[----:B------:R-:W2:Y:S01]  /*84e0*/  LDCU.64 UR6, c[0x0][0x890] ;  /* 0x00011200ff0677ac */ /* 0x000ea20008000a00 */
[----:B-1----:R-:W-:Y:S02]  /*84f0*/  ISETP.NE.U32.AND P2, PT, RZ, UR4, PT ;  /* 0x00000004ff007c0c */ /* 0x002fe4000bf45070 */
[----:B--2---:R-:W-:Y:S02]  /*8500*/  ISETP.NE.U32.AND P1, PT, RZ, UR6, PT ;  /* 0x00000006ff007c0c */ /* 0x004fe4000bf25070 */
[----:B------:R-:W-:Y:S02]  /*8510*/  ISETP.NE.AND.EX P2, PT, RZ, UR5, PT, P2 ;  /* 0x00000005ff007c0c */ /* 0x000fe4000bf45320 */
[----:B------:R-:W-:-:S13]  /*8520*/  ISETP.NE.AND.EX P0, PT, RZ, UR7, PT, P1 ;  /* 0x00000007ff007c0c */ /* 0x000fda000bf05310 */
[----:B------:R-:W-:Y:S05]  /*8530*/  @P2 BRA P0, `(.L_x_143) ;  /* 0x00000000003c2947 */ /* 0x000fea0000000000 */
[----:B------:R-:W-:-:S13]  /*8540*/  ISETP.NE.AND.EX P1, PT, RZ, UR7, PT, P1 ;  /* 0x00000007ff007c0c */ /* 0x000fda000bf25310 */
[----:B------:R-:W-:Y:S05]  /*8550*/  @P1 BRA `(.L_x_144) ;  /* 0x00000000000c1947 */ /* 0x000fea0003800000 */
[----:B------:R-:W-:-:S13]  /*8560*/  FSETP.NEU.AND P0, PT, R26, RZ, PT ;  /* 0x000000ff1a00720b */ /* 0x000fda0003f0d000 */
[----:B------:R-:W-:Y:S05]  /*8570*/  @!P0 EXIT ;  /* 0x000000000000894d */ /* 0x000fea0003800000 */
[----:B------:R-:W-:Y:S05]  /*8580*/  BRA `(.L_x_143) ;  /* 0x0000000000287947 */ /* 0x000fea0003800000 */
.L_x_144:
[----:B------:R-:W-:Y:S01]  /*8590*/  ISETP.NE.AND P0, PT, R55, RZ, PT ;  /* 0x000000ff3700720c */ /* 0x000fe20003f05270 */
[----:B------:R-:W-:-:S12]  /*85a0*/  BSSY.RECONVERGENT B0, `(.L_x_143) ;  /* 0x0000008000007945 */ /* 0x000fd80003800200 */
[----:B------:R-:W-:Y:S05]  /*85b0*/  @P0 BRA `(.L_x_145) ;  /* 0x0000000000100947 */ /* 0x000fea0003800000 */
[----:B------:R-:W-:-:S04]  /*85c0*/  ISETP.NE.U32.AND P0, PT, RZ, UR4, PT ;  /* 0x00000004ff007c0c */ /* 0x000fc8000bf05070 */
[----:B------:R-:W-:-:S13]  /*85d0*/  ISETP.NE.AND.EX P0, PT, RZ, UR5, PT, P0 ;  /* 0x00000005ff007c0c */ /* 0x000fda000bf05300 */
[----:B------:R-:W-:Y:S05]  /*85e0*/  @!P0 EXIT ;  /* 0x000000000000894d */ /* 0x000fea0003800000 */
[----:B------:R-:W-:Y:S05]  /*85f0*/  BRA `(.L_x_146) ;  /* 0x0000000000087947 */ /* 0x000fea0003800000 */
.L_x_145:
[----:B------:R-:W-:-:S13]  /*8600*/  FSETP.NEU.AND P0, PT, R26, RZ, PT ;  /* 0x000000ff1a00720b */ /* 0x000fda0003f0d000 */
[----:B------:R-:W-:Y:S05]  /*8610*/  @!P0 EXIT ;  /* 0x000000000000894d */ /* 0x000fea0003800000 */
.L_x_146:
[----:B------:R-:W-:Y:S05]  /*8620*/  BSYNC.RECONVERGENT B0 ;  /* 0x0000000000007941 */ /* 0x000fea0003800200 */
.L_x_143:
[----:B------:R-:W-:Y:S01]  /*8630*/  ULEA UR6, UR52, UR45, 0x3 ;  /* 0x0000002d34067291 */ /* 0x000fe2000f8e18ff */
[----:B------:R-:W-:-:S04]  /*8640*/  DEPBAR.LE SB0, 0x0 ;  /* 0x000080000000791a */ /* 0x000fc80000000000 */
[----:B------:R-:W-:-:S04]  /*8650*/  UIADD3 UR6, UPT, UPT, UR6, 0x128, URZ ;  /* 0x0000012806067890 */ /* 0x000fc8000fffe0ff */
[----:B------:R-:W-:-:S09]  /*8660*/  UPRMT UR6, UR55, 0x654, UR6 ;  /* 0x0000065437067896 */ /* 0x000fd20008000006 */
[----:B------:R-:W-:Y:S01]  /*8670*/  SYNCS.ARRIVE.TRANS64.RED.A1T0 RZ, [UR6], RZ ;  /* 0x000000ffffff79a7 */ /* 0x000fe20008100406 */
[----:B------:R-:W-:Y:S05]  /*8680*/  EXIT ;  /* 0x000000000000794d */ /* 0x000fea0003800000 */
.L_x_25:
[----:B---3--:R3:W1:Y:S02]  /*8690*/  SYNCS.PHASECHK.TRANS64.TRYWAIT P0, [R0+URZ+0x1c0], R2 ;  /* 0x0001c002000075a7 */ /* 0x00866400080011ff */
[----:B-1----:R-:W-:Y:S05]  /*86a0*/  @!P0 NANOSLEEP.SYNCS 0x989680 ;  /* 0x009896800000895d */ /* 0x002fea0003900000 */
[----:B------:R-:W1:Y:S02]  /*86b0*/  @!P0 SYNCS.PHASECHK.TRANS64 P0, [R0+URZ+0x1c0], R2 ;  /* 0x0001c002000085a7 */ /* 0x000e6400080010ff */
[----:B-1----:R-:W-:Y:S05]  /*86c0*/  @!P0 BRA `(.L_x_25) ;  /* 0xfffffffc00f08947 */ /* 0x002fea000383ffff */
[----:B------:R-:W-:Y:S05]  /*86d0*/  BRA `(.L_x_147) ;  /* 0xffffff9400b47947 */ /* 0x000fea000383ffff */
.L_x_28:
[----:B---3--:R-:W-:-:S07]  /*86e0*/  MOV R0, UR33 ;  /* 0x0000002100007c02 */ /* 0x008fce0008000f00 */
.L_x_148:
[----:B-1----:R1:W3:Y:S02]  /*86f0*/  SYNCS.PHASECHK.TRANS64.TRYWAIT P0, [R0+URZ+0x88], R3 ;  /* 0x00008803000075a7 */ /* 0x0022e400080011ff */
[----:B---3--:R-:W-:Y:S05]  /*8700*/  @!P0 NANOSLEEP.SYNCS 0x989680 ;  /* 0x009896800000895d */ /* 0x008fea0003900000 */
[----:B------:R-:W3:Y:S02]  /*8710*/  @!P0 SYNCS.PHASECHK.TRANS64 P0, [R0+URZ+0x88], R3 ;  /* 0x00008803000085a7 */ /* 0x000ee400080010ff */
[----:B---3--:R-:W-:Y:S05]  /*8720*/  @!P0 BRA `(.L_x_148) ;  /* 0xfffffffc00f08947 */ /* 0x008fea000383ffff */
[----:B------:R-:W-:Y:S05]  /*8730*/  BRA `(.L_x_27) ;  /* 0xffffff9800047947 */ /* 0x000fea000383ffff */
.L_x_35:
[----:B-1----:R-:W-:-:S07]  /*8740*/  MOV R0, UR17 ;  /* 0x0000001100007c02 */ /* 0x002fce0008000f00 */
.L_x_149:
[----:B-1----:R1:W2:Y:S02]  /*8750*/  SYNCS.PHASECHK.TRANS64.TRYWAIT P0, [R0+URZ+0x88], R3 ;  /* 0x00008803000075a7 */ /* 0x0022a400080011ff */
[----:B--2---:R-:W-:Y:S05]  /*8760*/  @!P0 NANOSLEEP.SYNCS 0x989680 ;  /* 0x009896800000895d */ /* 0x004fea0003900000 */
[----:B------:R-:W2:Y:S02]  /*8770*/  @!P0 SYNCS.PHASECHK.TRANS64 P0, [R0+URZ+0x88], R3 ;  /* 0x00008803000085a7 */ /* 0x000ea400080010ff */
[----:B--2---:R-:W-:Y:S05]  /*8780*/  @!P0 BRA `(.L_x_149) ;  /* 0xfffffffc00f08947 */ /* 0x004fea000383ffff */
[----:B------:R-:W-:Y:S05]  /*8790*/  BRA `(.L_x_34) ;  /* 0xffffff9800d07947 */ /* 0x000fea000383ffff */
.L_x_40:
[----:B-1----:R1:W2:Y:S02]  /*87a0*/  SYNCS.PHASECHK.TRANS64.TRYWAIT P0, [R3+URZ+0x150], R0 ;  /* 0x00015000030075a7 */ /* 0x0022a400080011ff */
[----:B--2---:R-:W-:Y:S05]  /*87b0*/  @!P0 NANOSLEEP.SYNCS 0x989680 ;  /* 0x009896800000895d */ /* 0x004fea0003900000 */
[----:B------:R-:W2:Y:S02]  /*87c0*/  @!P0 SYNCS.PHASECHK.TRANS64 P0, [R3+URZ+0x150], R0 ;  /* 0x00015000030085a7 */ /* 0x000ea400080010ff */
[----:B--2---:R-:W-:Y:S05]  /*87d0*/  @!P0 BRA `(.L_x_40) ;  /* 0xfffffffc00f08947 */ /* 0x004fea000383ffff */
[----:B------:R-:W-:Y:S05]  /*87e0*/  BRA `(.L_x_150) ;  /* 0xffffff9c00747947 */ /* 0x000fea000383ffff */
.L_x_44:
[----:B------:R-:W-:-:S07]  /*87f0*/  MOV R0, UR4 ;  /* 0x0000000400007c02 */ /* 0x000fce0008000f00 */
.L_x_151:
[----:B-1----:R1:W2:Y:S02]  /*8800*/  SYNCS.PHASECHK.TRANS64.TRYWAIT P0, [R0+URZ], R2 ;  /* 0x00000002000075a7 */ /* 0x0022a400080011ff */
[----:B--2---:R-:W-:Y:S05]  /*8810*/  @!P0 NANOSLEEP.SYNCS 0x989680 ;  /* 0x009896800000895d */ /* 0x004fea0003900000 */
[----:B------:R-:W2:Y:S02]  /*8820*/  @!P0 SYNCS.PHASECHK.TRANS64 P0, [R0+URZ], R2 ;  /* 0x00000002000085a7 */ /* 0x000ea400080010ff */
[----:B--2---:R-:W-:Y:S05]  /*8830*/  @!P0 BRA `(.L_x_151) ;  /* 0xfffffffc00f08947 */ /* 0x004fea000383ffff */
[----:B------:R-:W-:Y:S05]  /*8840*/  BRA `(.L_x_152) ;  /* 0xffffffa400207947 */ /* 0x000fea000383ffff */
.L_x_45:
[----:B------:R-:W-:-:S07]  /*8850*/  MOV R0, UR5 ;  /* 0x0000000500007c02 */ /* 0x000fce0008000f00 */
.L_x_153:
[----:B-1----:R1:W2:Y:S02]  /*8860*/  SYNCS.PHASECHK.TRANS64.TRYWAIT P0, [R0+URZ], R3 ;  /* 0x00000003000075a7 */ /* 0x0022a400080011ff */
[----:B--2---:R-:W-:Y:S05]  /*8870*/  @!P0 NANOSLEEP.SYNCS 0x989680 ;  /* 0x009896800000895d */ /* 0x004fea0003900000 */
[----:B------:R-:W2:Y:S02]  /*8880*/  @!P0 SYNCS.PHASECHK.TRANS64 P0, [R0+URZ], R3 ;  /* 0x00000003000085a7 */ /* 0x000ea400080010ff */
[----:B--2---:R-:W-:Y:S05]  /*8890*/  @!P0 BRA `(.L_x_153) ;  /* 0xfffffffc00f08947 */ /* 0x004fea000383ffff */
[----:B------:R-:W-:Y:S05]  /*88a0*/  BRA `(.L_x_154) ;  /* 0xffffffa4002c7947 */ /* 0x000fea000383ffff */
.L_x_46:
[----:B------:R-:W-:-:S07]  /*88b0*/  MOV R0, UR5 ;  /* 0x0000000500007c02 */ /* 0x000fce0008000f00 */
.L_x_155:
[----:B-1----:R1:W2:Y:S02]  /*88c0*/  SYNCS.PHASECHK.TRANS64.TRYWAIT P0, [R0+URZ], R3 ;  /* 0x00000003000075a7 */ /* 0x0022a400080011ff */
[----:B--2---:R-:W-:Y:S05]  /*88d0*/  @!P0 NANOSLEEP.SYNCS 0x989680 ;  /* 0x009896800000895d */ /* 0x004fea0003900000 */
[----:B------:R-:W2:Y:S02]  /*88e0*/  @!P0 SYNCS.PHASECHK.TRANS64 P0, [R0+URZ], R3 ;  /* 0x00000003000085a7 */ /* 0x000ea400080010ff */
[----:B--2---:R-:W-:Y:S05]  /*88f0*/  @!P0 BRA `(.L_x_155) ;  /* 0xfffffffc00f08947 */ /* 0x004fea000383ffff */
[----:B------:R-:W-:Y:S05]  /*8900*/  BRA `(.L_x_156) ;  /* 0xffffffa400387947 */ /* 0x000fea000383ffff */
.L_x_47:
[----:B------:R-:W-:-:S07]  /*8910*/  MOV R0, UR5 ;  /* 0x0000000500007c02 */ /* 0x000fce0008000f00 */
.L_x_157:
[----:B-1----:R1:W2:Y:S02]  /*8920*/  SYNCS.PHASECHK.TRANS64.TRYWAIT P0, [R0+URZ], R3 ;  /* 0x00000003000075a7 */ /* 0x0022a400080011ff */
[----:B--2---:R-:W-:Y:S05]  /*8930*/  @!P0 NANOSLEEP.SYNCS 0x989680 ;  /* 0x009896800000895d */ /* 0x004fea0003900000 */
[----:B------:R-:W2:Y:S02]  /*8940*/  @!P0 SYNCS.PHASECHK.TRANS64 P0, [R0+URZ], R3 ;  /* 0x00000003000085a7 */ /* 0x000ea400080010ff */
[----:B--2---:R-:W-:Y:S05]  /*8950*/  @!P0 BRA `(.L_x_157) ;  /* 0xfffffffc00f08947 */ /* 0x004fea000383ffff */
[----:B------:R-:W-:Y:S05]  /*8960*/  BRA `(.L_x_158) ;  /* 0xffffffa400447947 */ /* 0x000fea000383ffff */
.L_x_48:
[----:B------:R-:W-:-:S07]  /*8970*/  MOV R0, UR5 ;  /* 0x0000000500007c02 */ /* 0x000fce0008000f00 */
.L_x_159:
[----:B-1----:R1:W2:Y:S02]  /*8980*/  SYNCS.PHASECHK.TRANS64.TRYWAIT P0, [R0+URZ], R3 ;  /* 0x00000003000075a7 */ /* 0x0022a400080011ff */
[----:B--2---:R-:W-:Y:S05]  /*8990*/  @!P0 NANOSLEEP.SYNCS 0x989680 ;  /* 0x009896800000895d */ /* 0x004fea0003900000 */
[----:B------:R-:W2:Y:S02]  /*89a0*/  @!P0 SYNCS.PHASECHK.TRANS64 P0, [R0+URZ], R3 ;  /* 0x00000003000085a7 */ /* 0x000ea400080010ff */
[----:B--2---:R-:W-:Y:S05]  /*89b0*/  @!P0 BRA `(.L_x_159) ;  /* 0xfffffffc00f08947 */ /* 0x004fea000383ffff */
[----:B------:R-:W-:Y:S05]  /*89c0*/  BRA `(.L_x_160) ;  /* 0xffffffa400507947 */ /* 0x000fea000383ffff */
.L_x_49:
[----:B------:R-:W-:-:S07]  /*89d0*/  MOV R0, UR5 ;  /* 0x0000000500007c02 */ /* 0x000fce0008000f00 */
.L_x_161:
[----:B-1----:R1:W2:Y:S02]  /*89e0*/  SYNCS.PHASECHK.TRANS64.TRYWAIT P0, [R0+URZ], R3 ;  /* 0x00000003000075a7 */ /* 0x0022a400080011ff */
[----:B--2---:R-:W-:Y:S05]  /*89f0*/  @!P0 NANOSLEEP.SYNCS 0x989680 ;  /* 0x009896800000895d */ /* 0x004fea0003900000 */
[----:B------:R-:W2:Y:S02]  /*8a00*/  @!P0 SYNCS.PHASECHK.TRANS64 P0, [R0+URZ], R3 ;  /* 0x00000003000085a7 */ /* 0x000ea400080010ff */
[----:B--2---:R-:W-:Y:S05]  /*8a10*/  @!P0 BRA `(.L_x_161) ;  /* 0xfffffffc00f08947 */ /* 0x004fea000383ffff */
[----:B------:R-:W-:Y:S05]  /*8a20*/  BRA `(.L_x_162) ;  /* 0xffffffa4005c7947 */ /* 0x000fea000383ffff */
.L_x_50:
[----:B------:R-:W-:-:S07]  /*8a30*/  MOV R0, UR5 ;  /* 0x0000000500007c02 */ /* 0x000fce0008000f00 */
.L_x_163:
[----:B-1----:R1:W2:Y:S02]  /*8a40*/  SYNCS.PHASECHK.TRANS64.TRYWAIT P0, [R0+URZ], R3 ;  /* 0x00000003000075a7 */ /* 0x0022a400080011ff */
[----:B--2---:R-:W-:Y:S05]  /*8a50*/  @!P0 NANOSLEEP.SYNCS 0x989680 ;  /* 0x009896800000895d */ /* 0x004fea0003900000 */
[----:B------:R-:W2:Y:S02]  /*8a60*/  @!P0 SYNCS.PHASECHK.TRANS64 P0, [R0+URZ], R3 ;  /* 0x00000003000085a7 */ /* 0x000ea400080010ff */
[----:B--2---:R-:W-:Y:S05]  /*8a70*/  @!P0 BRA `(.L_x_163) ;  /* 0xfffffffc00f08947 */ /* 0x004fea000383ffff */
[----:B------:R-:W-:Y:S05]  /*8a80*/  BRA `(.L_x_164) ;  /* 0xffffffa400687947 */ /* 0x000fea000383ffff */
.L_x_51:
[----:B------:R-:W-:-:S07]  /*8a90*/  MOV R0, UR5 ;  /* 0x0000000500007c02 */ /* 0x000fce0008000f00 */
.L_x_165:
[----:B-1----:R1:W2:Y:S02]  /*8aa0*/  SYNCS.PHASECHK.TRANS64.TRYWAIT P0, [R0+URZ], R3 ;  /* 0x00000003000075a7 */ /* 0x0022a400080011ff */
[----:B--2---:R-:W-:Y:S05]  /*8ab0*/  @!P0 NANOSLEEP.SYNCS 0x989680 ;  /* 0x009896800000895d */ /* 0x004fea0003900000 */
[----:B------:R-:W2:Y:S02]  /*8ac0*/  @!P0 SYNCS.PHASECHK.TRANS64 P0, [R0+URZ], R3 ;  /* 0x00000003000085a7 */ /* 0x000ea400080010ff */
[----:B--2---:R-:W-:Y:S05]  /*8ad0*/  @!P0 BRA `(.L_x_165) ;  /* 0xfffffffc00f08947 */ /* 0x004fea000383ffff */
[----:B------:R-:W-:Y:S05]  /*8ae0*/  BRA `(.L_x_166) ;  /* 0xffffffa400747947 */ /* 0x000fea000383ffff */
.L_x_52:
[----:B------:R-:W-:-:S07]  /*8af0*/  MOV R0, UR5 ;  /* 0x0000000500007c02 */ /* 0x000fce0008000f00 */
.L_x_167:
[----:B-1----:R1:W2:Y:S02]  /*8b00*/  SYNCS.PHASECHK.TRANS64.TRYWAIT P0, [R0+URZ], R3 ;  /* 0x00000003000075a7 */ /* 0x0022a400080011ff */
[----:B--2---:R-:W-:Y:S05]  /*8b10*/  @!P0 NANOSLEEP.SYNCS 0x989680 ;  /* 0x009896800000895d */ /* 0x004fea0003900000 */
[----:B------:R-:W2:Y:S02]  /*8b20*/  @!P0 SYNCS.PHASECHK.TRANS64 P0, [R0+URZ], R3 ;  /* 0x00000003000085a7 */ /* 0x000ea400080010ff */
[----:B--2---:R-:W-:Y:S05]  /*8b30*/  @!P0 BRA `(.L_x_167) ;  /* 0xfffffffc00f08947 */ /* 0x004fea000383ffff */
[----:B------:R-:W-:Y:S05]  /*8b40*/  BRA `(.L_x_168) ;  /* 0xffffffa400807947 */ /* 0x000fea000383ffff */
.L_x_53:
[----:B------:R-:W-:-:S07]  /*8b50*/  MOV R0, UR5 ;  /* 0x0000000500007c02 */ /* 0x000fce0008000f00 */
.L_x_169:
[----:B-1----:R1:W2:Y:S02]  /*8b60*/  SYNCS.PHASECHK.TRANS64.TRYWAIT P0, [R0+URZ], R3 ;  /* 0x00000003000075a7 */ /* 0x0022a400080011ff */
[----:B--2---:R-:W-:Y:S05]  /*8b70*/  @!P0 NANOSLEEP.SYNCS 0x989680 ;  /* 0x009896800000895d */ /* 0x004fea0003900000 */
[----:B------:R-:W2:Y:S02]  /*8b80*/  @!P0 SYNCS.PHASECHK.TRANS64 P0, [R0+URZ], R3 ;  /* 0x00000003000085a7 */ /* 0x000ea400080010ff */
[----:B--2---:R-:W-:Y:S05]  /*8b90*/  @!P0 BRA `(.L_x_169) ;  /* 0xfffffffc00f08947 */ /* 0x004fea000383ffff */
[----:B------:R-:W-:Y:S05]  /*8ba0*/  BRA `(.L_x_170) ;  /* 0xffffffa4008c7947 */ /* 0x000fea000383ffff */
.L_x_54:
[----:B------:R-:W-:-:S07]  /*8bb0*/  MOV R0, UR5 ;  /* 0x0000000500007c02 */ /* 0x000fce0008000f00 */
.L_x_171:
[----:B-1----:R1:W2:Y:S02]  /*8bc0*/  SYNCS.PHASECHK.TRANS64.TRYWAIT P0, [R0+URZ], R3 ;  /* 0x00000003000075a7 */ /* 0x0022a400080011ff */
[----:B--2---:R-:W-:Y:S05]  /*8bd0*/  @!P0 NANOSLEEP.SYNCS 0x989680 ;  /* 0x009896800000895d */ /* 0x004fea0003900000 */
[----:B------:R-:W2:Y:S02]  /*8be0*/  @!P0 SYNCS.PHASECHK.TRANS64 P0, [R0+URZ], R3 ;  /* 0x00000003000085a7 */ /* 0x000ea400080010ff */
[----:B--2---:R-:W-:Y:S05]  /*8bf0*/  @!P0 BRA `(.L_x_171) ;  /* 0xfffffffc00f08947 */ /* 0x004fea000383ffff */
[----:B------:R-:W-:Y:S05]  /*8c00*/  BRA `(.L_x_172) ;  /* 0xffffffa400987947 */ /* 0x000fea000383ffff */
.L_x_55:
[----:B------:R-:W-:-:S07]  /*8c10*/  MOV R0, UR5 ;  /* 0x0000000500007c02 */ /* 0x000fce0008000f00 */
.L_x_173:
[----:B-1----:R1:W2:Y:S02]  /*8c20*/  SYNCS.PHASECHK.TRANS64.TRYWAIT P0, [R0+URZ], R3 ;  /* 0x00000003000075a7 */ /* 0x0022a400080011ff */
[----:B--2---:R-:W-:Y:S05]  /*8c30*/  @!P0 NANOSLEEP.SYNCS 0x989680 ;  /* 0x009896800000895d */ /* 0x004fea0003900000 */
[----:B------:R-:W2:Y:S02]  /*8c40*/  @!P0 SYNCS.PHASECHK.TRANS64 P0, [R0+URZ], R3 ;  /* 0x00000003000085a7 */ /* 0x000ea400080010ff */
[----:B--2---:R-:W-:Y:S05]  /*8c50*/  @!P0 BRA `(.L_x_173) ;  /* 0xfffffffc00f08947 */ /* 0x004fea000383ffff */
[----:B------:R-:W-:Y:S05]  /*8c60*/  BRA `(.L_x_174) ;  /* 0xffffffa400a47947 */ /* 0x000fea000383ffff */
.L_x_56:
[----:B------:R-:W-:-:S07]  /*8c70*/  MOV R0, UR5 ;  /* 0x0000000500007c02 */ /* 0x000fce0008000f00 */
.L_x_175:
[----:B-1----:R1:W2:Y:S02]  /*8c80*/  SYNCS.PHASECHK.TRANS64.TRYWAIT P0, [R0+URZ], R3 ;  /* 0x00000003000075a7 */ /* 0x0022a400080011ff */
[----:B--2---:R-:W-:Y:S05]  /*8c90*/  @!P0 NANOSLEEP.SYNCS 0x989680 ;  /* 0x009896800000895d */ /* 0x004fea0003900000 */
[----:B------:R-:W2:Y:S02]  /*8ca0*/  @!P0 SYNCS.PHASECHK.TRANS64 P0, [R0+URZ], R3 ;  /* 0x00000003000085a7 */ /* 0x000ea400080010ff */
[----:B--2---:R-:W-:Y:S05]  /*8cb0*/  @!P0 BRA `(.L_x_175) ;  /* 0xfffffffc00f08947 */ /* 0x004fea000383ffff */
[----:B------:R-:W-:Y:S05]  /*8cc0*/  BRA `(.L_x_176) ;  /* 0xffffffa400b07947 */ /* 0x000fea000383ffff */
.L_x_57:
[----:B------:R-:W-:-:S07]  /*8cd0*/  MOV R0, UR5 ;  /* 0x0000000500007c02 */ /* 0x000fce0008000f00 */
.L_x_177:
[----:B-1----:R1:W2:Y:S02]  /*8ce0*/  SYNCS.PHASECHK.TRANS64.TRYWAIT P0, [R0+URZ], R3 ;  /* 0x00000003000075a7 */ /* 0x0022a400080011ff */
[----:B--2---:R-:W-:Y:S05]  /*8cf0*/  @!P0 NANOSLEEP.SYNCS 0x989680 ;  /* 0x009896800000895d */ /* 0x004fea0003900000 */
[----:B------:R-:W2:Y:S02]  /*8d00*/  @!P0 SYNCS.PHASECHK.TRANS64 P0, [R0+URZ], R3 ;  /* 0x00000003000085a7 */ /* 0x000ea400080010ff */
[----:B--2---:R-:W-:Y:S05]  /*8d10*/  @!P0 BRA `(.L_x_177) ;  /* 0xfffffffc00f08947 */ /* 0x004fea000383ffff */
[----:B------:R-:W-:Y:S05]  /*8d20*/  BRA `(.L_x_178) ;  /* 0xffffffa400bc7947 */ /* 0x000fea000383ffff */
.L_x_58:
[----:B------:R-:W-:-:S07]  /*8d30*/  MOV R0, UR5 ;  /* 0x0000000500007c02 */ /* 0x000fce0008000f00 */
.L_x_179:
[----:B-1----:R1:W2:Y:S02]  /*8d40*/  SYNCS.PHASECHK.TRANS64.TRYWAIT P0, [R0+URZ], R3 ;  /* 0x00000003000075a7 */ /* 0x0022a400080011ff */
[----:B--2---:R-:W-:Y:S05]  /*8d50*/  @!P0 NANOSLEEP.SYNCS 0x989680 ;  /* 0x009896800000895d */ /* 0x004fea0003900000 */
[----:B------:R-:W2:Y:S02]  /*8d60*/  @!P0 SYNCS.PHASECHK.TRANS64 P0, [R0+URZ], R3 ;  /* 0x00000003000085a7 */ /* 0x000ea400080010ff */
[----:B--2---:R-:W-:Y:S05]  /*8d70*/  @!P0 BRA `(.L_x_179) ;  /* 0xfffffffc00f08947 */ /* 0x004fea000383ffff */
[----:B------:R-:W-:Y:S05]  /*8d80*/  BRA `(.L_x_180) ;  /* 0xffffffa400c87947 */ /* 0x000fea000383ffff */
.L_x_59:
[----:B------:R-:W-:-:S07]  /*8d90*/  MOV R0, UR5 ;  /* 0x0000000500007c02 */ /* 0x000fce0008000f00 */
.L_x_181:
[----:B-1----:R1:W2:Y:S02]  /*8da0*/  SYNCS.PHASECHK.TRANS64.TRYWAIT P0, [R0+URZ], R3 ;  /* 0x00000003000075a7 */ /* 0x0022a400080011ff */
[----:B--2---:R-:W-:Y:S05]  /*8db0*/  @!P0 NANOSLEEP.SYNCS 0x989680 ;  /* 0x009896800000895d */ /* 0x004fea0003900000 */
[----:B------:R-:W2:Y:S02]  /*8dc0*/  @!P0 SYNCS.PHASECHK.TRANS64 P0, [R0+URZ], R3 ;  /* 0x00000003000085a7 */ /* 0x000ea400080010ff */
[----:B--2---:R-:W-:Y:S05]  /*8dd0*/  @!P0 BRA `(.L_x_181) ;  /* 0xfffffffc00f08947 */ /* 0x004fea000383ffff */
[----:B------:R-:W-:Y:S05]  /*8de0*/  BRA `(.L_x_182) ;  /* 0xffffffa400d47947 */ /* 0x000fea000383ffff */
.L_x_62:
[----:B--2---:R2:W3:Y:S02]  /*8df0*/  SYNCS.PHASECHK.TRANS64.TRYWAIT P0, [R2+URZ+0x1b0], R4 ;  /* 0x0001b004020075a7 */ /* 0x0044e400080011ff */
[----:B---3--:R-:W-:Y:S05]  /*8e00*/  @!P0 NANOSLEEP.SYNCS 0x989680 ;  /* 0x009896800000895d */ /* 0x008fea0003900000 */
[----:B------:R-:W3:Y:S02]  /*8e10*/  @!P0 SYNCS.PHASECHK.TRANS64 P0, [R2+URZ+0x1b0], R4 ;  /* 0x0001b004020085a7 */ /* 0x000ee400080010ff */
[----:B---3--:R-:W-:Y:S05]  /*8e20*/  @!P0 BRA `(.L_x_62) ;  /* 0xfffffffc00f08947 */ /* 0x008fea000383ffff */
[----:B------:R-:W-:Y:S05]  /*8e30*/  BRA `(.L_x_183) ;  /* 0xffffffa800307947 */ /* 0x000fea000383ffff */
.L_x_63:
[----:B------:R-:W-:-:S07]  /*8e40*/  MOV R2, UR4 ;  /* 0x0000000400027c02 */ /* 0x000fce0008000f00 */
.L_x_184:
[----:B--2---:R2:W3:Y:S02]  /*8e50*/  SYNCS.PHASECHK.TRANS64.TRYWAIT P0, [R2+URZ+0x160], R5 ;  /* 0x00016005020075a7 */ /* 0x0044e400080011ff */
[----:B---3--:R-:W-:Y:S05]  /*8e60*/  @!P0 NANOSLEEP.SYNCS 0x989680 ;  /* 0x009896800000895d */ /* 0x008fea0003900000 */
[----:B------:R-:W3:Y:S02]  /*8e70*/  @!P0 SYNCS.PHASECHK.TRANS64 P0, [R2+URZ+0x160], R5 ;  /* 0x00016005020085a7 */ /* 0x000ee400080010ff */
[----:B---3--:R-:W-:Y:S05]  /*8e80*/  @!P0 BRA `(.L_x_184) ;  /* 0xfffffffc00f08947 */ /* 0x008fea000383ffff */
[----:B------:R-:W-:Y:S05]  /*8e90*/  BRA `(.L_x_185) ;  /* 0xffffffa800407947 */ /* 0x000fea000383ffff */
.L_x_64:
[----:B--2---:R2:W3:Y:S02]  /*8ea0*/  SYNCS.PHASECHK.TRANS64.TRYWAIT P1, [R2+URZ+0x150], R4 ;  /* 0x00015004020075a7 */ /* 0x0044e400080211ff */
[----:B---3--:R-:W-:Y:S05]  /*8eb0*/  @!P1 NANOSLEEP.SYNCS 0x989680 ;  /* 0x009896800000995d */ /* 0x008fea0003900000 */
[----:B------:R-:W3:Y:S02]  /*8ec0*/  @!P1 SYNCS.PHASECHK.TRANS64 P1, [R2+URZ+0x150], R4 ;  /* 0x00015004020095a7 */ /* 0x000ee400080210ff */
[----:B---3--:R-:W-:Y:S05]  /*8ed0*/  @!P1 BRA `(.L_x_64) ;  /* 0xfffffffc00f09947 */ /* 0x008fea000383ffff */
[----:B------:R-:W-:Y:S05]  /*8ee0*/  BRA `(.L_x_186) ;  /* 0xffffffa800707947 */ /* 0x000fea000383ffff */
.L_x_67:
[----:B------:R-:W-:-:S07]  /*8ef0*/  MOV R0, UR4 ;  /* 0x0000000400007c02 */ /* 0x000fce0008000f00 */
.L_x_187:
[----:B--2---:R2:W3:Y:S02]  /*8f00*/  SYNCS.PHASECHK.TRANS64.TRYWAIT P0, [R0+URZ+0x160], R2 ;  /* 0x00016002000075a7 */ /* 0x0044e400080011ff */
[----:B---3--:R-:W-:Y:S05]  /*8f10*/  @!P0 NANOSLEEP.SYNCS 0x989680 ;  /* 0x009896800000895d */ /* 0x008fea0003900000 */
[----:B------:R-:W3:Y:S02]  /*8f20*/  @!P0 SYNCS.PHASECHK.TRANS64 P0, [R0+URZ+0x160], R2 ;  /* 0x00016002000085a7 */ /* 0x000ee400080010ff */
[----:B---3--:R-:W-:Y:S05]  /*8f30*/  @!P0 BRA `(.L_x_187) ;  /* 0xfffffffc00f08947 */ /* 0x008fea000383ffff */
[----:B------:R-:W-:Y:S05]  /*8f40*/  BRA `(.L_x_66) ;  /* 0xffffffa800c47947 */ /* 0x000fea000383ffff */
.L_x_76:
[----:B--2---:R-:W-:-:S04]  /*8f50*/  MOV R5, UR5 ;  /* 0x0000000500057c02 */ /* 0x004fc80008000f00 */
[----:B------:R2:W3:Y:S03]  /*8f60*/  SYNCS.PHASECHK.TRANS64.TRYWAIT P0, [R5+URZ+0x8], R6 ;  /* 0x00000806050075a7 */ /* 0x0004e600080011ff */
[----:B---3--:R-:W-:Y:S05]  /*8f70*/  @!P0 NANOSLEEP.SYNCS 0x989680 ;  /* 0x009896800000895d */ /* 0x008fea0003900000 */
[----:B------:R-:W3:Y:S02]  /*8f80*/  @!P0 SYNCS.PHASECHK.TRANS64 P0, [R5+URZ+0x8], R6 ;  /* 0x00000806050085a7 */ /* 0x000ee400080010ff */
[----:B---3--:R-:W-:Y:S05]  /*8f90*/  @!P0 BRA `(.L_x_76) ;  /* 0xfffffffc00ec8947 */ /* 0x008fea000383ffff */
[----:B------:R-:W-:Y:S05]  /*8fa0*/  BRA `(.L_x_75) ;  /* 0xffffffac00787947 */ /* 0x000fea000383ffff */
.L_x_78:
[----:B------:R-:W-:Y:S01]  /*8fb0*/  BSSY B0, `(.L_x_188) ;  /* 0x0000006000007945 */ /* 0x000fe20003800000 */
[----:B------:R-:W-:-:S07]  /*8fc0*/  MOV R15, 0xffffffff ;  /* 0xffffffff000f7802 */ /* 0x000fce0000000f00 */
[----:B-12--5:R-:W-:Y:S05]  /*8fd0*/  WARPSYNC.COLLECTIVE R15, `(.L_x_189) ;  /* 0x000000000f0c7348 */ /* 0x026fea0003c00000 */
[----:B------:R-:W-:Y:S02]  /*8fe0*/  ELECT P6, UR79, PT ;  /* 0x00000000004f782f */ /* 0x000fe400038c0000 */
[----:B------:R-:W-:Y:S01]  /*8ff0*/  MOV R14, UR79 ;  /* 0x0000004f000e7c02 */ /* 0x000fe20008000f00 */
[----:B-12--5:R-:W-:Y:S10]  /*9000*/  ENDCOLLECTIVE ;  /* 0x000000000000791b */ /* 0x026ff40003800000 */
.L_x_189:
[----:B------:R-:W-:Y:S05]  /*9010*/  BSYNC B0 ;  /* 0x0000000000007941 */ /* 0x000fea0003800000 */
.L_x_188:
[----:B------:R-:W-:Y:S05]  /*9020*/  BRA `(.L_x_190) ;  /* 0xffffffac00a87947 */ /* 0x000fea000383ffff */
.L_x_80:
[----:B--2---:R-:W-:-:S04]  /*9030*/  MOV R0, UR5 ;  /* 0x0000000500007c02 */ /* 0x004fc80008000f00 */
[----:B------:R2:W3:Y:S03]  /*9040*/  SYNCS.PHASECHK.TRANS64.TRYWAIT P0, [R0+URZ+0x8], R4 ;  /* 0x00000804000075a7 */ /* 0x0004e600080011ff */
[----:B---3--:R-:W-:Y:S05]  /*9050*/  @!P0 NANOSLEEP.SYNCS 0x989680 ;  /* 0x009896800000895d */ /* 0x008fea0003900000 */
[----:B------:R-:W3:Y:S02]  /*9060*/  @!P0 SYNCS.PHASECHK.TRANS64 P0, [R0+URZ+0x8], R4 ;  /* 0x00000804000085a7 */ /* 0x000ee400080010ff */
[----:B---3--:R-:W-:Y:S05]  /*9070*/  @!P0 BRA `(.L_x_80) ;  /* 0xfffffffc00ec8947 */ /* 0x008fea000383ffff */
[----:B------:R-:W-:Y:S05]  /*9080*/  BRA `(.L_x_79) ;  /* 0xffffffac00ac7947 */ /* 0x000fea000383ffff */
.L_x_81:
[----:B-1----:R1:W2:Y:S02]  /*9090*/  SYNCS.PHASECHK.TRANS64.TRYWAIT P0, [R0+URZ+0x150], R4 ;  /* 0x00015004000075a7 */ /* 0x0022a400080011ff */
[----:B--2---:R-:W-:Y:S05]  /*90a0*/  @!P0 NANOSLEEP.SYNCS 0x989680 ;  /* 0x009896800000895d */ /* 0x004fea0003900000 */
[----:B------:R-:W2:Y:S02]  /*90b0*/  @!P0 SYNCS.PHASECHK.TRANS64 P0, [R0+URZ+0x150], R4 ;  /* 0x00015004000085a7 */ /* 0x000ea400080010ff */
[----:B--2---:R-:W-:Y:S05]  /*90c0*/  @!P0 BRA `(.L_x_81) ;  /* 0xfffffffc00f08947 */ /* 0x004fea000383ffff */
[----:B------:R-:W-:Y:S05]  /*90d0*/  BRA `(.L_x_191) ;  /* 0xffffffb000987947 */ /* 0x000fea000383ffff */
.L_x_83:
[----:B------:R-:W-:-:S07]  /*90e0*/  MOV R0, UR31 ;  /* 0x0000001f00007c02 */ /* 0x000fce0008000f00 */
.L_x_192:
[----:B-1----:R1:W2:Y:S02]  /*90f0*/  SYNCS.PHASECHK.TRANS64.TRYWAIT P0, [R0+URZ+0x190], R4 ;  /* 0x00019004000075a7 */ /* 0x0022a400080011ff */
[----:B--2---:R-:W-:Y:S05]  /*9100*/  @!P0 NANOSLEEP.SYNCS 0x989680 ;  /* 0x009896800000895d */ /* 0x004fea0003900000 */
[----:B------:R-:W2:Y:S02]  /*9110*/  @!P0 SYNCS.PHASECHK.TRANS64 P0, [R0+URZ+0x190], R4 ;  /* 0x00019004000085a7 */ /* 0x000ea400080010ff */
[----:B--2---:R-:W-:Y:S05]  /*9120*/  @!P0 BRA `(.L_x_192) ;  /* 0xfffffffc00f08947 */ /* 0x004fea000383ffff */
[----:B------:R-:W-:Y:S05]  /*9130*/  BRA `(.L_x_193) ;  /* 0xffffffb000e47947 */ /* 0x000fea000383ffff */
.L_x_86:
[----:B------:R-:W-:Y:S07]  /*9140*/  MOV R0, UR5 ;  /* 0x0000000500007c02 */ /* 0x000fee0008000f00 */
.L_x_194:
[----:B-1----:R1:W2:Y:S02]  /*9150*/  SYNCS.PHASECHK.TRANS64.TRYWAIT P0, [R0+URZ], R4 ;  /* 0x00000004000075a7 */ /* 0x0022a400080011ff */
[----:B--2---:R-:W-:Y:S05]  /*9160*/  @!P0 NANOSLEEP.SYNCS 0x989680 ;  /* 0x009896800000895d */ /* 0x004fea0003900000 */
[----:B------:R-:W2:Y:S02]  /*9170*/  @!P0 SYNCS.PHASECHK.TRANS64 P0, [R0+URZ], R4 ;  /* 0x00000004000085a7 */ /* 0x000ea400080010ff */
[----:B--2---:R-:W-:Y:S05]  /*9180*/  @!P0 BRA `(.L_x_194) ;  /* 0xfffffffc00f08947 */ /* 0x004fea000383ffff */
[----:B------:R-:W-:Y:S05]  /*9190*/  BRA `(.L_x_85) ;  /* 0xffffffb000f87947 */ /* 0x000fea000383ffff */
.L_x_90:
[----:B-1----:R-:W-:-:S07]  /*91a0*/  MOV R0, UR4 ;  /* 0x0000000400007c02 */ /* 0x002fce0008000f00 */
.L_x_195:
[----:B-1----:R1:W2:Y:S02]  /*91b0*/  SYNCS.PHASECHK.TRANS64.TRYWAIT P0, [R0+URZ], R2 ;  /* 0x00000002000075a7 */ /* 0x0022a400080011ff */
[----:B--2---:R-:W-:Y:S05]  /*91c0*/  @!P0 NANOSLEEP.SYNCS 0x989680 ;  /* 0x009896800000895d */ /* 0x004fea0003900000 */
[----:B------:R-:W2:Y:S02]  /*91d0*/  @!P0 SYNCS.PHASECHK.TRANS64 P0, [R0+URZ], R2 ;  /* 0x00000002000085a7 */ /* 0x000ea400080010ff */
[----:B--2---:R-:W-:Y:S05]  /*91e0*/  @!P0 BRA `(.L_x_195) ;  /* 0xfffffffc00f08947 */ /* 0x004fea000383ffff */
[----:B------:R-:W-:Y:S05]  /*91f0*/  BRA `(.L_x_196) ;  /* 0xffffffb400ec7947 */ /* 0x000fea000383ffff */
.L_x_91:
[----:B------:R-:W-:-:S07]  /*9200*/  MOV R0, UR5 ;  /* 0x0000000500007c02 */ /* 0x000fce0008000f00 */
.L_x_197:
[----:B-1----:R1:W2:Y:S02]  /*9210*/  SYNCS.PHASECHK.TRANS64.TRYWAIT P0, [R0+URZ], R3 ;  /* 0x00000003000075a7 */ /* 0x0022a400080011ff */
[----:B--2---:R-:W-:Y:S05]  /*9220*/  @!P0 NANOSLEEP.SYNCS 0x989680 ;  /* 0x009896800000895d */ /* 0x004fea0003900000 */
[----:B------:R-:W2:Y:S02]  /*9230*/  @!P0 SYNCS.PHASECHK.TRANS64 P0, [R0+URZ], R3 ;  /* 0x00000003000085a7 */ /* 0x000ea400080010ff */
[----:B--2---:R-:W-:Y:S05]  /*9240*/  @!P0 BRA `(.L_x_197) ;  /* 0xfffffffc00f08947 */ /* 0x004fea000383ffff */
[----:B------:R-:W-:Y:S05]  /*9250*/  BRA `(.L_x_198) ;  /* 0xffffffb400f87947 */ /* 0x000fea000383ffff */
.L_x_92:
[----:B------:R-:W-:-:S07]  /*9260*/  MOV R0, UR5 ;  /* 0x0000000500007c02 */ /* 0x000fce0008000f00 */
.L_x_199:
[----:B-1----:R1:W2:Y:S02]  /*9270*/  SYNCS.PHASECHK.TRANS64.TRYWAIT P0, [R0+URZ], R3 ;  /* 0x00000003000075a7 */ /* 0x0022a400080011ff */
[----:B--2---:R-:W-:Y:S05]  /*9280*/  @!P0 NANOSLEEP.SYNCS 0x989680 ;  /* 0x009896800000895d */ /* 0x004fea0003900000 */
[----:B------:R-:W2:Y:S02]  /*9290*/  @!P0 SYNCS.PHASECHK.TRANS64 P0, [R0+URZ], R3 ;  /* 0x00000003000085a7 */ /* 0x000ea400080010ff */
[----:B--2---:R-:W-:Y:S05]  /*92a0*/  @!P0 BRA `(.L_x_199) ;  /* 0xfffffffc00f08947 */ /* 0x004fea000383ffff */
[----:B------:R-:W-:Y:S05]  /*92b0*/  BRA `(.L_x_200) ;  /* 0xffffffb800047947 */ /* 0x000fea000383ffff */
.L_x_95:
[----:B------:R-:W-:-:S07]  /*92c0*/  MOV R0, UR26 ;  /* 0x0000001a00007c02 */ /* 0x000fce0008000f00 */
.L_x_201:
[----:B-1----:R1:W2:Y:S02]  /*92d0*/  SYNCS.PHASECHK.TRANS64.TRYWAIT P1, [R0+URZ+0x1d0], R2 ;  /* 0x0001d002000075a7 */ /* 0x0022a400080211ff */
[----:B--2---:R-:W-:Y:S05]  /*92e0*/  @!P1 NANOSLEEP.SYNCS 0x989680 ;  /* 0x009896800000995d */ /* 0x004fea0003900000 */
[----:B------:R-:W2:Y:S02]  /*92f0*/  @!P1 SYNCS.PHASECHK.TRANS64 P1, [R0+URZ+0x1d0], R2 ;  /* 0x0001d002000095a7 */ /* 0x000ea400080210ff */
[----:B--2---:R-:W-:Y:S05]  /*9300*/  @!P1 BRA `(.L_x_201) ;  /* 0xfffffffc00f09947 */ /* 0x004fea000383ffff */
[----:B------:R-:W-:Y:S05]  /*9310*/  BRA `(.L_x_202) ;  /* 0xffffffb800507947 */ /* 0x000fea000383ffff */
.L_x_100:
[----:B---3--:R3:W4:Y:S02]  /*9320*/  SYNCS.PHASECHK.TRANS64.TRYWAIT P0, [R12+URZ+0x150], R0 ;  /* 0x000150000c0075a7 */ /* 0x00872400080011ff */
[----:B----4-:R-:W-:Y:S05]  /*9330*/  @!P0 NANOSLEEP.SYNCS 0x989680 ;  /* 0x009896800000895d */ /* 0x010fea0003900000 */
[----:B------:R-:W4:Y:S02]  /*9340*/  @!P0 SYNCS.PHASECHK.TRANS64 P0, [R12+URZ+0x150], R0 ;  /* 0x000150000c0085a7 */ /* 0x000f2400080010ff */
[----:B----4-:R-:W-:Y:S05]  /*9350*/  @!P0 BRA `(.L_x_100) ;  /* 0xfffffffc00f08947 */ /* 0x010fea000383ffff */
[----:B------:R-:W-:Y:S05]  /*9360*/  BRA `(.L_x_203) ;  /* 0xffffffbc00687947 */ /* 0x000fea000383ffff */
.L_x_103:
[----:B-1----:R-:W-:Y:S07]  /*9370*/  MOV R0, UR29 ;  /* 0x0000001d00007c02 */ /* 0x002fee0008000f00 */
.L_x_204:
[----:B-1----:R1:W3:Y:S02]  /*9380*/  SYNCS.PHASECHK.TRANS64.TRYWAIT P2, [R0+URZ+0x148], R6 ;  /* 0x00014806000075a7 */ /* 0x0022e400080411ff */
[----:B---3--:R-:W-:Y:S05]  /*9390*/  @!P2 NANOSLEEP.SYNCS 0x989680 ;  /* 0x009896800000a95d */ /* 0x008fea0003900000 */
[----:B------:R-:W3:Y:S02]  /*93a0*/  @!P2 SYNCS.PHASECHK.TRANS64 P2, [R0+URZ+0x148], R6 ;  /* 0x000148060000a5a7 */ /* 0x000ee400080410ff */
[----:B---3--:R-:W-:Y:S05]  /*93b0*/  @!P2 BRA `(.L_x_204) ;  /* 0xfffffffc00f0a947 */ /* 0x008fea000383ffff */
[----:B------:R-:W-:Y:S05]  /*93c0*/  BRA `(.L_x_102) ;  /* 0xffffffc000cc7947 */ /* 0x000fea000383ffff */
.L_x_106:
[----:B------:R-:W-:Y:S07]  /*93d0*/  MOV R0, UR4 ;  /* 0x0000000400007c02 */ /* 0x000fee0008000f00 */
.L_x_205:
[----:B-1----:R1:W3:Y:S02]  /*93e0*/  SYNCS.PHASECHK.TRANS64.TRYWAIT P0, [R0+URZ+0x128], R9 ;  /* 0x00012809000075a7 */ /* 0x0022e400080011ff */
[----:B---3--:R-:W-:Y:S05]  /*93f0*/  @!P0 NANOSLEEP.SYNCS 0x989680 ;  /* 0x009896800000895d */ /* 0x008fea0003900000 */
[----:B------:R-:W3:Y:S02]  /*9400*/  @!P0 SYNCS.PHASECHK.TRANS64 P0, [R0+URZ+0x128], R9 ;  /* 0x00012809000085a7 */ /* 0x000ee400080010ff */
[----:B---3--:R-:W-:Y:S05]  /*9410*/  @!P0 BRA `(.L_x_205) ;  /* 0xfffffffc00f08947 */ /* 0x008fea000383ffff */
[----:B------:R-:W-:Y:S05]  /*9420*/  BRA `(.L_x_206) ;  /* 0xffffffc4002c7947 */ /* 0x000fea000383ffff */
.L_x_107:
[----:B------:R-:W-:Y:S07]  /*9430*/  MOV R0, UR5 ;  /* 0x0000000500007c02 */ /* 0x000fee0008000f00 */
.L_x_207:
[----:B-1----:R1:W3:Y:S02]  /*9440*/  SYNCS.PHASECHK.TRANS64.TRYWAIT P0, [R0+URZ+0x128], R6 ;  /* 0x00012806000075a7 */ /* 0x0022e400080011ff */
[----:B---3--:R-:W-:Y:S05]  /*9450*/  @!P0 NANOSLEEP.SYNCS 0x989680 ;  /* 0x009896800000895d */ /* 0x008fea0003900000 */
[----:B------:R-:W3:Y:S02]  /*9460*/  @!P0 SYNCS.PHASECHK.TRANS64 P0, [R0+URZ+0x128], R6 ;  /* 0x00012806000085a7 */ /* 0x000ee400080010ff */
[----:B---3--:R-:W-:Y:S05]  /*9470*/  @!P0 BRA `(.L_x_207) ;  /* 0xfffffffc00f08947 */ /* 0x008fea000383ffff */
[----:B------:R-:W-:Y:S05]  /*9480*/  BRA `(.L_x_208) ;  /* 0xffffffc400a47947 */ /* 0x000fea000383ffff */
.L_x_109:
[----:B------:R-:W-:-:S07]  /*9490*/  MOV R0, UR4 ;  /* 0x0000000400007c02 */ /* 0x000fce0008000f00 */
.L_x_209:
[----:B-1----:R1:W3:Y:S02]  /*94a0*/  SYNCS.PHASECHK.TRANS64.TRYWAIT P0, [R0+URZ], R2 ;  /* 0x00000002000075a7 */ /* 0x0022e400080011ff */
[----:B---3--:R-:W-:Y:S05]  /*94b0*/  @!P0 NANOSLEEP.SYNCS 0x989680 ;  /* 0x009896800000895d */ /* 0x008fea0003900000 */
[----:B------:R-:W3:Y:S02]  /*94c0*/  @!P0 SYNCS.PHASECHK.TRANS64 P0, [R0+URZ], R2 ;  /* 0x00000002000085a7 */ /* 0x000ee400080010ff */
[----:B---3--:R-:W-:Y:S05]  /*94d0*/  @!P0 BRA `(.L_x_209) ;  /* 0xfffffffc00f08947 */ /* 0x008fea000383ffff */
[----:B------:R-:W-:Y:S05]  /*94e0*/  BRA `(.L_x_210) ;  /* 0xffffffc800547947 */ /* 0x000fea000383ffff */
.L_x_110:
[----:B------:R-:W-:-:S07]  /*94f0*/  MOV R0, UR5 ;  /* 0x0000000500007c02 */ /* 0x000fce0008000f00 */
.L_x_211:
[----:B-1----:R1:W3:Y:S02]  /*9500*/  SYNCS.PHASECHK.TRANS64.TRYWAIT P0, [R0+URZ], R2 ;  /* 0x00000002000075a7 */ /* 0x0022e400080011ff */
[----:B---3--:R-:W-:Y:S05]  /*9510*/  @!P0 NANOSLEEP.SYNCS 0x989680 ;  /* 0x009896800000895d */ /* 0x008fea0003900000 */
[----:B------:R-:W3:Y:S02]  /*9520*/  @!P0 SYNCS.PHASECHK.TRANS64 P0, [R0+URZ], R2 ;  /* 0x00000002000085a7 */ /* 0x000ee400080010ff */
[----:B---3--:R-:W-:Y:S05]  /*9530*/  @!P0 BRA `(.L_x_211) ;  /* 0xfffffffc00f08947 */ /* 0x008fea000383ffff */
[----:B------:R-:W-:Y:S05]  /*9540*/  BRA `(.L_x_212) ;  /* 0xffffffc800607947 */ /* 0x000fea000383ffff */
.L_x_112:
[----:B--2---:R2:W3:Y:S02]  /*9550*/  SYNCS.PHASECHK.TRANS64.TRYWAIT P0, [R0+URZ+0x150], R2 ;  /* 0x00015002000075a7 */ /* 0x0044e400080011ff */
[----:B---3--:R-:W-:Y:S05]  /*9560*/  @!P0 NANOSLEEP.SYNCS 0x989680 ;  /* 0x009896800000895d */ /* 0x008fea0003900000 */
[----:B------:R-:W3:Y:S02]  /*9570*/  @!P0 SYNCS.PHASECHK.TRANS64 P0, [R0+URZ+0x150], R2 ;  /* 0x00015002000085a7 */ /* 0x000ee400080010ff */
[----:B---3--:R-:W-:Y:S05]  /*9580*/  @!P0 BRA `(.L_x_112) ;  /* 0xfffffffc00f08947 */ /* 0x008fea000383ffff */
[----:B------:R-:W-:Y:S05]  /*9590*/  BRA `(.L_x_213) ;  /* 0xffffffcc00407947 */ /* 0x000fea000383ffff */
.L_x_122:
[----:B-1----:R1:W2:Y:S02]  /*95a0*/  SYNCS.PHASECHK.TRANS64.TRYWAIT P0, [R0+URZ+0x110], R3 ;  /* 0x00011003000075a7 */ /* 0x0022a400080011ff */
[----:B--2---:R-:W-:Y:S05]  /*95b0*/  @!P0 NANOSLEEP.SYNCS 0x989680 ;  /* 0x009896800000895d */ /* 0x004fea0003900000 */
[----:B------:R-:W2:Y:S02]  /*95c0*/  @!P0 SYNCS.PHASECHK.TRANS64 P0, [R0+URZ+0x110], R3 ;  /* 0x00011003000085a7 */ /* 0x000ea400080010ff */
[----:B--2---:R-:W-:Y:S05]  /*95d0*/  @!P0 BRA `(.L_x_122) ;  /* 0xfffffffc00f08947 */ /* 0x004fea000383ffff */
[----:B------:R-:W-:Y:S05]  /*95e0*/  BRA `(.L_x_121) ;  /* 0xffffffd800ac7947 */ /* 0x000fea000383ffff */
.L_x_124:
[----:B-1----:R1:W4:Y:S02]  /*95f0*/  SYNCS.PHASECHK.TRANS64.TRYWAIT P1, [R54+URZ+0x170], R2 ;  /* 0x00017002360075a7 */ /* 0x00232400080211ff */
[----:B----4-:R-:W-:Y:S05]  /*9600*/  @!P1 NANOSLEEP.SYNCS 0x989680 ;  /* 0x009896800000995d */ /* 0x010fea0003900000 */
[----:B------:R-:W4:Y:S02]  /*9610*/  @!P1 SYNCS.PHASECHK.TRANS64 P1, [R54+URZ+0x170], R2 ;  /* 0x00017002360095a7 */ /* 0x000f2400080210ff */
[----:B----4-:R-:W-:Y:S05]  /*9620*/  @!P1 BRA `(.L_x_124) ;  /* 0xfffffffc00f09947 */ /* 0x010fea000383ffff */
[----:B------:R-:W-:Y:S05]  /*9630*/  BRA `(.L_x_123) ;  /* 0xffffffd800dc7947 */ /* 0x000fea000383ffff */
.L_x_135:
[----:B-1----:R1:W2:Y:S02]  /*9640*/  SYNCS.PHASECHK.TRANS64.TRYWAIT P0, [R3+URZ+0x110], R68 ;  /* 0x00011044030075a7 */ /* 0x0022a400080011ff */
[----:B--2---:R-:W-:Y:S05]  /*9650*/  @!P0 NANOSLEEP.SYNCS 0x989680 ;  /* 0x009896800000895d */ /* 0x004fea0003900000 */
[----:B------:R-:W2:Y:S02]  /*9660*/  @!P0 SYNCS.PHASECHK.TRANS64 P0, [R3+URZ+0x110], R68 ;  /* 0x00011044030085a7 */ /* 0x000ea400080010ff */
[----:B--2---:R-:W-:Y:S05]  /*9670*/  @!P0 BRA `(.L_x_135) ;  /* 0xfffffffc00f08947 */ /* 0x004fea000383ffff */
[----:B------:R-:W-:Y:S05]  /*9680*/  BRA `(.L_x_134) ;  /* 0xffffffe400047947 */ /* 0x000fea000383ffff */
        .weak           $__internal_0_$__cuda_sm10x_tcgen05_guardrail_trap_col_being_dealloced_not_returned_by_alloc
        .type           $__internal_0_$__cuda_sm10x_tcgen05_guardrail_trap_col_being_dealloced_not_returned_by_alloc,@function
        .size           $__internal_0_$__cuda_sm10x_tcgen05_guardrail_trap_col_being_dealloced_not_returned_by_alloc,($__internal_1_$__cuda_sm10x_tcgen05_guardrail_trap_phase_invalid_during_alloc - $__internal_0_$__cuda_sm10x_tcgen05_guardrail_trap_col_being_dealloced_not_returned_by_alloc)
$__internal_0_$__cuda_sm10x_tcgen05_guardrail_trap_col_being_dealloced_not_returned_by_alloc:
[----:B------:R-:W-:Y:S05]  /*9690*/  BPT.TRAP 0x1 ;  /* 0x000000040000795c */ /* 0x000fea0000300000 */
[----:B------:R-:W-:-:S04]  /*96a0*/  HFMA2 R3, -RZ, RZ, 0, 0 ;  /* 0x00000000ff037431 */ /* 0x000fc800000001ff */
[----:B------:R-:W-:Y:S05]  /*96b0*/  RET.REL.NODEC R2 `(_ZN7cutlass13device_kernelINS_4gemm6kernel13GemmUniversalIN4cute5tupleIJiiiiEEENS1_10collective13CollectiveMmaINS1_35MainloopSm100TmaUmmaWarpSpecializedILi17ELi2ELi4ENS5_IJNS4_1CILi4EEENSA_ILi2EEENSA_ILi1EEEEEEEENS5_IJNSA_ILi128EEENSA_ILi64EEESH_EEENS_6half_tENS5_IJlSD_lEEESJ_SK_NS4_8TiledMMAINS4_8MMA_AtomIJNS4_26SM100_MMA_F16BF16_2x1SM_SSISJ_SJ_fLi128ELi64ELNS4_4UMMA5MajorE0ELSP_0ELNSO_7ScaleInE0ELSQ_0EEEEEENS4_6LayoutINS5_IJSD_SD_SD_EEENS5_IJNSA_ILi0EEESV_SV_EEEEENS5_IJNS4_10UnderscoreESY_SY_EEEEENS4_28SM100_TMA_2SM_LOAD_MULTICASTENS4_14ComposedLayoutINS4_7SwizzleILi3ELi4ELi3EEENS4_18smem_ptr_flag_bitsILi16EEENST_INS5_IJNSA_ILi8EEESH_EEENS5_IJSH_SD_EEEEEEEvNS4_8identityES11_S1B_vS1C_EENS_8epilogue10collective18CollectiveEpilogueINS1E_23Sm100TmaWarpSpecializedILi3ELi2ELi16ELb1ELb0EEEJNS5_IJSH_SH_SH_EEENS5_IJNST_ISH_SD_EENST_INS5_IJNSA_ILi16EEESC_EEENS5_IJSD_NSA_ILi32EEEEEEEEEEESJ_SK_SJ_SK_NS1E_6fusion15FusionCallbacksIS1I_NS1R_17LinearCombinationISJ_fSJ_fLNS_15FloatRoundStyleE2EEES1J_S1Q_JEEENS4_5SM1004TMEM4LOAD26SM100_TMEM_LOAD_32dp32b16xENS4_13SM90_TMA_LOADENS12_INS13_ILi1ELi4ELi3EEES16_NST_INS5_IJS17_S1L_EEENS5_IJS1L_SD_EEEEEEENS4_39AutoVectorizingCopyWithAssumedAlignmentILi128EEENS4_14SM90_TMA_STOREES26_S28_S28_EEEvvEEEEvNT_6ParamsE) ;  /* 0xffffff6802507950 */ /* 0x000fea0003c3ffff */
        .weak           $__internal_1_$__cuda_sm10x_tcgen05_guardrail_trap_phase_invalid_during_alloc
        .type           $__internal_1_$__cuda_sm10x_tcgen05_guardrail_trap_phase_invalid_during_alloc,@function
        .size           $__internal_1_$__cuda_sm10x_tcgen05_guardrail_trap_phase_invalid_during_alloc,($__internal_2_$__cuda_sm10x_tcgen05_guardrail_trap_unallocated_columns_being_dealloced - $__internal_1_$__cuda_sm10x_tcgen05_guardrail_trap_phase_invalid_during_alloc)
$__internal_1_$__cuda_sm10x_tcgen05_guardrail_trap_phase_invalid_during_alloc:
[----:B------:R-:W-:Y:S05]  /*96c0*/  BPT.TRAP 0x1 ;  /* 0x000000040000795c */ /* 0x000fea0000300000 */
[----:B------:R-:W-:-:S04]  /*96d0*/  MOV R5, 0x0 ;  /* 0x0000000000057802 */ /* 0x000fc80000000f00 */
[----:B------:R-:W-:Y:S05]  /*96e0*/  RET.REL.NODEC R4 `(_ZN7cutlass13device_kernelINS_4gemm6kernel13GemmUniversalIN4cute5tupleIJiiiiEEENS1_10collective13CollectiveMmaINS1_35MainloopSm100TmaUmmaWarpSpecializedILi17ELi2ELi4ENS5_IJNS4_1CILi4EEENSA_ILi2EEENSA_ILi1EEEEEEEENS5_IJNSA_ILi128EEENSA_ILi64EEESH_EEENS_6half_tENS5_IJlSD_lEEESJ_SK_NS4_8TiledMMAINS4_8MMA_AtomIJNS4_26SM100_MMA_F16BF16_2x1SM_SSISJ_SJ_fLi128ELi64ELNS4_4UMMA5MajorE0ELSP_0ELNSO_7ScaleInE0ELSQ_0EEEEEENS4_6LayoutINS5_IJSD_SD_SD_EEENS5_IJNSA_ILi0EEESV_SV_EEEEENS5_IJNS4_10UnderscoreESY_SY_EEEEENS4_28SM100_TMA_2SM_LOAD_MULTICASTENS4_14ComposedLayoutINS4_7SwizzleILi3ELi4ELi3EEENS4_18smem_ptr_flag_bitsILi16EEENST_INS5_IJNSA_ILi8EEESH_EEENS5_IJSH_SD_EEEEEEEvNS4_8identityES11_S1B_vS1C_EENS_8epilogue10collective18CollectiveEpilogueINS1E_23Sm100TmaWarpSpecializedILi3ELi2ELi16ELb1ELb0EEEJNS5_IJSH_SH_SH_EEENS5_IJNST_ISH_SD_EENST_INS5_IJNSA_ILi16EEESC_EEENS5_IJSD_NSA_ILi32EEEEEEEEEEESJ_SK_SJ_SK_NS1E_6fusion15FusionCallbacksIS1I_NS1R_17LinearCombinationISJ_fSJ_fLNS_15FloatRoundStyleE2EEES1J_S1Q_JEEENS4_5SM1004TMEM4LOAD26SM100_TMEM_LOAD_32dp32b16xENS4_13SM90_TMA_LOADENS12_INS13_ILi1ELi4ELi3EEES16_NST_INS5_IJS17_S1L_EEENS5_IJS1L_SD_EEEEEEENS4_39AutoVectorizingCopyWithAssumedAlignmentILi128EEENS4_14SM90_TMA_STOREES26_S28_S28_EEEvvEEEEvNT_6ParamsE) ;  /* 0xffffff6804447950 */ /* 0x000fea0003c3ffff */
        .weak           $__internal_2_$__cuda_sm10x_tcgen05_guardrail_trap_unallocated_columns_being_dealloced
        .type           $__internal_2_$__cuda_sm10x_tcgen05_guardrail_trap_unallocated_columns_being_dealloced,@function
        .size           $__internal_2_$__cuda_sm10x_tcgen05_guardrail_trap_unallocated_columns_being_dealloced,(.L_x_215 - $__internal_2_$__cuda_sm10x_tcgen05_guardrail_trap_unallocated_columns_being_dealloced)
$__internal_2_$__cuda_sm10x_tcgen05_guardrail_trap_unallocated_columns_being_dealloced:
[----:B------:R-:W-:Y:S05]  /*96f0*/  BPT.TRAP 0x1 ;  /* 0x000000040000795c */ /* 0x000fea0000300000 */
[----:B------:R-:W-:-:S04]  /*9700*/  HFMA2 R3, -RZ, RZ, 0, 0 ;  /* 0x00000000ff037431 */ /* 0x000fc800000001ff */
[----:B------:R-:W-:Y:S05]  /*9710*/  RET.REL.NODEC R2 `(_ZN7cutlass13device_kernelINS_4gemm6kernel13GemmUniversalIN4cute5tupleIJiiiiEEENS1_10collective13CollectiveMmaINS1_35MainloopSm100TmaUmmaWarpSpecializedILi17ELi2ELi4ENS5_IJNS4_1CILi4EEENSA_ILi2EEENSA_ILi1EEEEEEEENS5_IJNSA_ILi128EEENSA_ILi64EEESH_EEENS_6half_tENS5_IJlSD_lEEESJ_SK_NS4_8TiledMMAINS4_8MMA_AtomIJNS4_26SM100_MMA_F16BF16_2x1SM_SSISJ_SJ_fLi128ELi64ELNS4_4UMMA5MajorE0ELSP_0ELNSO_7ScaleInE0ELSQ_0EEEEEENS4_6LayoutINS5_IJSD_SD_SD_EEENS5_IJNSA_ILi0EEESV_SV_EEEEENS5_IJNS4_10UnderscoreESY_SY_EEEEENS4_28SM100_TMA_2SM_LOAD_MULTICASTENS4_14ComposedLayoutINS4_7SwizzleILi3ELi4ELi3EEENS4_18smem_ptr_flag_bitsILi16EEENST_INS5_IJNSA_ILi8EEESH_EEENS5_IJSH_SD_EEEEEEEvNS4_8identityES11_S1B_vS1C_EENS_8epilogue10collective18CollectiveEpilogueINS1E_23Sm100TmaWarpSpecializedILi3ELi2ELi16ELb1ELb0EEEJNS5_IJSH_SH_SH_EEENS5_IJNST_ISH_SD_EENST_INS5_IJNSA_ILi16EEESC_EEENS5_IJSD_NSA_ILi32EEEEEEEEEEESJ_SK_SJ_SK_NS1E_6fusion15FusionCallbacksIS1I_NS1R_17LinearCombinationISJ_fSJ_fLNS_15FloatRoundStyleE2EEES1J_S1Q_JEEENS4_5SM1004TMEM4LOAD26SM100_TMEM_LOAD_32dp32b16xENS4_13SM90_TMA_LOADENS12_INS13_ILi1ELi4ELi3EEES16_NST_INS5_IJS17_S1L_EEENS5_IJS1L_SD_EEEEEEENS4_39AutoVectorizingCopyWithAssumedAlignmentILi128EEENS4_14SM90_TMA_STOREES26_S28_S28_EEEvvEEEEvNT_6ParamsE) ;  /* 0xffffff6802387950 */ /* 0x000fea0003c3ffff */
.L_x_214:
[----:B------:R-:W-:-:S00]  /*9720*/  BRA `(.L_x_214) ;  /* 0xfffffffc00fc7947 */ /* 0x000fc0000383ffff */
[----:B------:R-:W-:-:S00]  /*9730*/  NOP ;  /* 0x0000000000007918 */ /* 0x000fc00000000000 */
        /* <DEDUP_REMOVED lines=12> */
.L_x_215:


//--------------------- .nv.global.init           --------------------------
	.section	.nv.global.init,"aw",@progbits
.nv.global.init:
	.type		$str$27,@object
	.size		$str$27,($str$28 - $str$27)
$str$27:
        /*0000*/ 	.byte	0x28, 0x61, 0x64, 0x64, 0x72, 0x65, 0x73, 0x73, 0x20, 0x26, 0x20, 0x6d, 0x61, 0x73, 0x6b, 0x29
        /*0010*/ 	.byte	0x20, 0x3d, 0x3d, 0x20, 0x30, 0x00
	.type		$str$28,@object
	.size		$str$28,($str$26 - $str$28)
$str$28:
        /*0016*/ 	.byte	0x2f, 0x74, 0x6d, 0x70, 0x2f, 0x63, 0x75, 0x74, 0x6c, 0x61, 0x73, 0x73, 0x5f, 0x73, 0x77, 0x65
        /*0026*/ 	.byte	0x65, 0x70, 0x5f, 0x73, 0x72, 0x63, 0x2f, 0x69, 0x6e, 0x63, 0x6c, 0x75, 0x64, 0x65, 0x2f, 0x63
        /*0036*/ 	.byte	0x75, 0x74, 0x65, 0x2f, 0x70, 0x6f, 0x69, 0x6e, 0x74, 0x65, 0x72, 0x5f, 0x66, 0x6c, 0x61, 0x67
        /*0046*/ 	.byte	0x67, 0x65, 0x64, 0x2e, 0x68, 0x70, 0x70, 0x00
	.type		$str$26,@object
	.size		$str$26,($str$25 - $str$26)
$str$26:
        /*004e*/ 	.byte	0x2f, 0x74, 0x6d, 0x70, 0x2f, 0x63, 0x75, 0x74, 0x6c, 0x61, 0x73, 0x73, 0x5f, 0x73, 0x77, 0x65
        /*005e*/ 	.byte	0x65, 0x70, 0x5f, 0x73, 0x72, 0x63, 0x2f, 0x69, 0x6e, 0x63, 0x6c, 0x75, 0x64, 0x65, 0x2f, 0x63
        /*006e*/ 	.byte	0x75, 0x74, 0x65, 0x2f, 0x61, 0x74, 0x6f, 0x6d, 0x2f, 0x63, 0x6f, 0x70, 0x79, 0x5f, 0x74, 0x72
        /*007e*/ 	.byte	0x61, 0x69, 0x74, 0x73, 0x5f, 0x73, 0x6d, 0x31, 0x30, 0x30, 0x2e, 0x68, 0x70, 0x70, 0x00
	.type		$str$25,@object
	.size		$str$25,(__unnamed_1 - $str$25)
$str$25:
        /*008d*/ 	.byte	0x28, 0x28, 0x75, 0x69, 0x6e, 0x74, 0x33, 0x32, 0x5f, 0x74, 0x28, 0x74, 0x68, 0x72, 0x65, 0x61
        /*009d*/ 	.byte	0x64, 0x49, 0x64, 0x78, 0x2e, 0x78, 0x29, 0x20, 0x2f, 0x20, 0x33, 0x32, 0x29, 0x20, 0x25, 0x20
        /*00ad*/ 	.byte	0x34, 0x29, 0x20, 0x3d, 0x3d, 0x20, 0x28, 0x28, 0x28, 0x74, 0x6d, 0x65, 0x6d, 0x5f, 0x61, 0x64
        /*00bd*/ 	.byte	0x64, 0x72, 0x20, 0x3e, 0x3e, 0x20, 0x31, 0x36, 0x29, 0x20, 0x2f, 0x20, 0x33, 0x32, 0x29, 0x20
        /*00cd*/ 	.byte	0x25, 0x20, 0x34, 0x29, 0x00
	.type		__unnamed_1,@object
	.size		__unnamed_1,(__unnamed_2 - __unnamed_1)
__unnamed_1:
        /*00d2*/ 	.byte	0x61, 0x75, 0x74, 0x6f, 0x20, 0x63, 0x75, 0x74, 0x65, 0x3a, 0x3a, 0x61, 0x73, 0x5f, 0x70, 0x6f
        /* <DEDUP_REMOVED lines=24> */
        /*0262*/ 	.byte	0x34, 0x38, 0x3e, 0x3e, 0x3e, 0x3e, 0x5d, 0x00
	.type		__unnamed_2,@object
	.size		__unnamed_2,(.L_2 - __unnamed_2)
__unnamed_2:
        /* <DEDUP_REMOVED lines=40> */
        /*04ea*/ 	.byte	0x3a, 0x3a, 0x43, 0x3c, 0x30, 0x3e, 0x3e, 0x3e, 0x3e, 0x5d, 0x00
.L_2:


//--------------------- .nv.shared._ZN7cutlass13device_kernelINS_4gemm6kernel13GemmUniversalIN4cute5tupleIJiiiiEEENS1_10collective13CollectiveMmaINS1_35MainloopSm100TmaUmmaWarpSpecializedILi17ELi2ELi4ENS5_IJNS4_1CILi4EEENSA_ILi2EEENSA_ILi1EEEEEEEENS5_IJNSA_ILi128EEENSA_ILi64EEESH_EEENS_6half_tENS5_IJlSD_lEEESJ_SK_NS4_8TiledMMAINS4_8MMA_AtomIJNS4_26SM100_MMA_F16BF16_2x1SM_SSISJ_SJ_fLi128ELi64ELNS4_4UMMA5MajorE0ELSP_0ELNSO_7ScaleInE0ELSQ_0EEEEEENS4_6LayoutINS5_IJSD_SD_SD_EEENS5_IJNSA_ILi0EEESV_SV_EEEEENS5_IJNS4_10UnderscoreESY_SY_EEEEENS4_28SM100_TMA_2SM_LOAD_MULTICASTENS4_14ComposedLayoutINS4_7SwizzleILi3ELi4ELi3EEENS4_18smem_ptr_flag_bitsILi16EEENST_INS5_IJNSA_ILi8EEESH_EEENS5_IJSH_SD_EEEEEEEvNS4_8identityES11_S1B_vS1C_EENS_8epilogue10collective18CollectiveEpilogueINS1E_23Sm100TmaWarpSpecializedILi3ELi2ELi16ELb1ELb0EEEJNS5_IJSH_SH_SH_EEENS5_IJNST_ISH_SD_EENST_INS5_IJNSA_ILi16EEESC_EEENS5_IJSD_NSA_ILi32EEEEEEEEEEESJ_SK_SJ_SK_NS1E_6fusion15FusionCallbacksIS1I_NS1R_17LinearCombinationISJ_fSJ_fLNS_15FloatRoundStyleE2EEES1J_S1Q_JEEENS4_5SM1004TMEM4LOAD26SM100_TMEM_LOAD_32dp32b16xENS4_13SM90_TMA_LOADENS12_INS13_ILi1ELi4ELi3EEES16_NST_INS5_IJS17_S1L_EEENS5_IJS1L_SD_EEEEEEENS4_39AutoVectorizingCopyWithAssumedAlignmentILi128EEENS4_14SM90_TMA_STOREES26_S28_S28_EEEvvEEEEvNT_6ParamsE --------------------------
	.section	.nv.shared._ZN7cutlass13device_kernelINS_4gemm6kernel13GemmUniversalIN4cute5tupleIJiiiiEEENS1_10collective13CollectiveMmaINS1_35MainloopSm100TmaUmmaWarpSpecializedILi17ELi2ELi4ENS5_IJNS4_1CILi4EEENSA_ILi2EEENSA_ILi1EEEEEEEENS5_IJNSA_ILi128EEENSA_ILi64EEESH_EEENS_6half_tENS5_IJlSD_lEEESJ_SK_NS4_8TiledMMAINS4_8MMA_AtomIJNS4_26SM100_MMA_F16BF16_2x1SM_SSISJ_SJ_fLi128ELi64ELNS4_4UMMA5MajorE0ELSP_0ELNSO_7ScaleInE0ELSQ_0EEEEEENS4_6LayoutINS5_IJSD_SD_SD_EEENS5_IJNSA_ILi0EEESV_SV_EEEEENS5_IJNS4_10UnderscoreESY_SY_EEEEENS4_28SM100_TMA_2SM_LOAD_MULTICASTENS4_14ComposedLayoutINS4_7SwizzleILi3ELi4ELi3EEENS4_18smem_ptr_flag_bitsILi16EEENST_INS5_IJNSA_ILi8EEESH_EEENS5_IJSH_SD_EEEEEEEvNS4_8identityES11_S1B_vS1C_EENS_8epilogue10collective18CollectiveEpilogueINS1E_23Sm100TmaWarpSpecializedILi3ELi2ELi16ELb1ELb0EEEJNS5_IJSH_SH_SH_EEENS5_IJNST_ISH_SD_EENST_INS5_IJNSA_ILi16EEESC_EEENS5_IJSD_NSA_ILi32EEEEEEEEEEESJ_SK_SJ_SK_NS1E_6fusion15FusionCallbacksIS1I_NS1R_17LinearCombinationISJ_fSJ_fLNS_15FloatRoundStyleE2EEES1J_S1Q_JEEENS4_5SM1004TMEM4LOAD26SM100_TMEM_LOAD_32dp32b16xENS4_13SM90_TMA_LOADENS12_INS13_ILi1ELi4ELi3EEES16_NST_INS5_IJS17_S1L_EEENS5_IJS1L_SD_EEEEEEENS4_39AutoVectorizingCopyWithAssumedAlignmentILi128EEENS4_14SM90_TMA_STOREES26_S28_S28_EEEvvEEEEvNT_6ParamsE,"aw",@nobits
	.sectionflags	@""
	.align	16
	.zero		1024


//--------------------- .nv.shared.reserved.0     --------------------------
	.section	.nv.shared.reserved.0,"aw",@nobits
	.weak		__nv_reservedSMEM_offset_0_alias
	.size		__nv_reservedSMEM_offset_0_alias, 0, 64
	.other		__nv_reservedSMEM_offset_0_alias,@"STO_CUDA_RESERVED_SHARED STV_DEFAULT"
__nv_reservedSMEM_offset_0_alias:
	.zero		0
.nv.shared.reserved.0:
	.zero		64
	.weak		__nv_reservedSMEM_tcgen05_partition
	.type		__nv_reservedSMEM_tcgen05_partition,@object
	.size		__nv_reservedSMEM_tcgen05_partition,(.L_0 - __nv_reservedSMEM_tcgen05_partition)
__nv_reservedSMEM_tcgen05_partition:
	.zero		32
.L_0:


//--------------------- .nv.global                --------------------------
	.section	.nv.global,"aw",@nobits
.nv.global:
	.type		_ZN40_INTERNAL_ea1af8d5_4_k_cu_4e8ba2a7_224284cute1_E,@object
	.size		_ZN40_INTERNAL_ea1af8d5_4_k_cu_4e8ba2a7_224284cute1_E,(_ZN40_INTERNAL_ea1af8d5_4_k_cu_4e8ba2a7_224284cuda3std3__45__cpo6cbeginE - _ZN40_INTERNAL_ea1af8d5_4_k_cu_4e8ba2a7_224284cute1_E)
_ZN40_INTERNAL_ea1af8d5_4_k_cu_4e8ba2a7_224284cute1_E:
	.zero		1
	.type		_ZN40_INTERNAL_ea1af8d5_4_k_cu_4e8ba2a7_224284cuda3std3__45__cpo6cbeginE,@object
	.size		_ZN40_INTERNAL_ea1af8d5_4_k_cu_4e8ba2a7_224284cuda3std3__45__cpo6cbeginE,(_ZN40_INTERNAL_ea1af8d5_4_k_cu_4e8ba2a7_224284cuda3std3__48in_placeE - _ZN40_INTERNAL_ea1af8d5_4_k_cu_4e8ba2a7_224284cuda3std3__45__cpo6cbeginE)
_ZN40_INTERNAL_ea1af8d5_4_k_cu_4e8ba2a7_224284cuda3std3__45__cpo6cbeginE:
	.zero		1
	.type		_ZN40_INTERNAL_ea1af8d5_4_k_cu_4e8ba2a7_224284cuda3std3__48in_placeE,@object
	.size		_ZN40_INTERNAL_ea1af8d5_4_k_cu_4e8ba2a7_224284cuda3std3__48in_placeE,(_ZN40_INTERNAL_ea1af8d5_4_k_cu_4e8ba2a7_224284cuda3std6ranges3__45__cpo9iter_moveE - _ZN40_INTERNAL_ea1af8d5_4_k_cu_4e8ba2a7_224284cuda3std3__48in_placeE)
_ZN40_INTERNAL_ea1af8d5_4_k_cu_4e8ba2a7_224284cuda3std3__48in_placeE:
	.zero		1
	.type		_ZN40_INTERNAL_ea1af8d5_4_k_cu_4e8ba2a7_224284cuda3std6ranges3__45__cpo9iter_moveE,@object
	.size		_ZN40_INTERNAL_ea1af8d5_4_k_cu_4e8ba2a7_224284cuda3std6ranges3__45__cpo9iter_moveE,(_ZN40_INTERNAL_ea1af8d5_4_k_cu_4e8ba2a7_224284cuda3std3__45__cpo5beginE - _ZN40_INTERNAL_ea1af8d5_4_k_cu_4e8ba2a7_224284cuda3std6ranges3__45__cpo9iter_moveE)
_ZN40_INTERNAL_ea1af8d5_4_k_cu_4e8ba2a7_224284cuda3std6ranges3__45__cpo9iter_moveE:
	.zero		1
	.type		_ZN40_INTERNAL_ea1af8d5_4_k_cu_4e8ba2a7_224284cuda3std3__45__cpo5beginE,@object
	.size		_ZN40_INTERNAL_ea1af8d5_4_k_cu_4e8ba2a7_224284cuda3std3__45__cpo5beginE,(_ZN40_INTERNAL_ea1af8d5_4_k_cu_4e8ba2a7_224284cuda3std3__442_GLOBAL__N__ea1af8d5_4_k_cu_4e8ba2a7_224286ignoreE - _ZN40_INTERNAL_ea1af8d5_4_k_cu_4e8ba2a7_224284cuda3std3__45__cpo5beginE)
_ZN40_INTERNAL_ea1af8d5_4_k_cu_4e8ba2a7_224284cuda3std3__45__cpo5beginE:
	.zero		1
	.type		_ZN40_INTERNAL_ea1af8d5_4_k_cu_4e8ba2a7_224284cuda3std3__442_GLOBAL__N__ea1af8d5_4_k_cu_4e8ba2a7_224286ignoreE,@object
	.size		_ZN40_INTERNAL_ea1af8d5_4_k_cu_4e8ba2a7_224284cuda3std3__442_GLOBAL__N__ea1af8d5_4_k_cu_4e8ba2a7_224286ignoreE,(_ZN40_INTERNAL_ea1af8d5_4_k_cu_4e8ba2a7_224284cute7productE - _ZN40_INTERNAL_ea1af8d5_4_k_cu_4e8ba2a7_224284cuda3std3__442_GLOBAL__N__ea1af8d5_4_k_cu_4e8ba2a7_224286ignoreE)
_ZN40_INTERNAL_ea1af8d5_4_k_cu_4e8ba2a7_224284cuda3std3__442_GLOBAL__N__ea1af8d5_4_k_cu_4e8ba2a7_224286ignoreE:
	.zero		1
	.type		_ZN40_INTERNAL_ea1af8d5_4_k_cu_4e8ba2a7_224284cute7productE,@object
	.size		_ZN40_INTERNAL_ea1af8d5_4_k_cu_4e8ba2a7_224284cute7productE,(_ZN40_INTERNAL_ea1af8d5_4_k_cu_4e8ba2a7_224284cuda3std3__45__cpo3endE - _ZN40_INTERNAL_ea1af8d5_4_k_cu_4e8ba2a7_224284cute7productE)
_ZN40_INTERNAL_ea1af8d5_4_k_cu_4e8ba2a7_224284cute7productE:
	.zero		1
	.type		_ZN40_INTERNAL_ea1af8d5_4_k_cu_4e8ba2a7_224284cuda3std3__45__cpo3endE,@object
	.size		_ZN40_INTERNAL_ea1af8d5_4_k_cu_4e8ba2a7_224284cuda3std3__45__cpo3endE,(_ZN40_INTERNAL_ea1af8d5_4_k_cu_4e8ba2a7_224284cuda3std3__419piecewise_constructE - _ZN40_INTERNAL_ea1af8d5_4_k_cu_4e8ba2a7_224284cuda3std3__45__cpo3endE)
_ZN40_INTERNAL_ea1af8d5_4_k_cu_4e8ba2a7_224284cuda3std3__45__cpo3endE:
	.zero		1
	.type		_ZN40_INTERNAL_ea1af8d5_4_k_cu_4e8ba2a7_224284cuda3std3__419piecewise_constructE,@object
	.size		_ZN40_INTERNAL_ea1af8d5_4_k_cu_4e8ba2a7_224284cuda3std3__419piecewise_constructE,(_ZN40_INTERNAL_ea1af8d5_4_k_cu_4e8ba2a7_224284cuda3std3__45__cpo4cendE - _ZN40_INTERNAL_ea1af8d5_4_k_cu_4e8ba2a7_224284cuda3std3__419piecewise_constructE)
_ZN40_INTERNAL_ea1af8d5_4_k_cu_4e8ba2a7_224284cuda3std3__419piecewise_constructE:
	.zero		1
	.type		_ZN40_INTERNAL_ea1af8d5_4_k_cu_4e8ba2a7_224284cuda3std3__45__cpo4cendE,@object
	.size		_ZN40_INTERNAL_ea1af8d5_4_k_cu_4e8ba2a7_224284cuda3std3__45__cpo4cendE,(_ZN40_INTERNAL_ea1af8d5_4_k_cu_4e8ba2a7_224284cuda3std6ranges3__45__cpo4swapE - _ZN40_INTERNAL_ea1af8d5_4_k_cu_4e8ba2a7_224284cuda3std3__45__cpo4cendE)
_ZN40_INTERNAL_ea1af8d5_4_k_cu_4e8ba2a7_224284cuda3std3__45__cpo4cendE:
	.zero		1
	.type		_ZN40_INTERNAL_ea1af8d5_4_k_cu_4e8ba2a7_224284cuda3std6ranges3__45__cpo4swapE,@object
	.size		_ZN40_INTERNAL_ea1af8d5_4_k_cu_4e8ba2a7_224284cuda3std6ranges3__45__cpo4swapE,(.L_10 - _ZN40_INTERNAL_ea1af8d5_4_k_cu_4e8ba2a7_224284cuda3std6ranges3__45__cpo4swapE)
_ZN40_INTERNAL_ea1af8d5_4_k_cu_4e8ba2a7_224284cuda3std6ranges3__45__cpo4swapE:
	.zero		1
.L_10:


//--------------------- .nv.constant0._ZN7cutlass13device_kernelINS_4gemm6kernel13GemmUniversalIN4cute5tupleIJiiiiEEENS1_10collective13CollectiveMmaINS1_35MainloopSm100TmaUmmaWarpSpecializedILi17ELi2ELi4ENS5_IJNS4_1CILi4EEENSA_ILi2EEENSA_ILi1EEEEEEEENS5_IJNSA_ILi128EEENSA_ILi64EEESH_EEENS_6half_tENS5_IJlSD_lEEESJ_SK_NS4_8TiledMMAINS4_8MMA_AtomIJNS4_26SM100_MMA_F16BF16_2x1SM_SSISJ_SJ_fLi128ELi64ELNS4_4UMMA5MajorE0ELSP_0ELNSO_7ScaleInE0ELSQ_0EEEEEENS4_6LayoutINS5_IJSD_SD_SD_EEENS5_IJNSA_ILi0EEESV_SV_EEEEENS5_IJNS4_10UnderscoreESY_SY_EEEEENS4_28SM100_TMA_2SM_LOAD_MULTICASTENS4_14ComposedLayoutINS4_7SwizzleILi3ELi4ELi3EEENS4_18smem_ptr_flag_bitsILi16EEENST_INS5_IJNSA_ILi8EEESH_EEENS5_IJSH_SD_EEEEEEEvNS4_8identityES11_S1B_vS1C_EENS_8epilogue10collective18CollectiveEpilogueINS1E_23Sm100TmaWarpSpecializedILi3ELi2ELi16ELb1ELb0EEEJNS5_IJSH_SH_SH_EEENS5_IJNST_ISH_SD_EENST_INS5_IJNSA_ILi16EEESC_EEENS5_IJSD_NSA_ILi32EEEEEEEEEEESJ_SK_SJ_SK_NS1E_6fusion15FusionCallbacksIS1I_NS1R_17LinearCombinationISJ_fSJ_fLNS_15FloatRoundStyleE2EEES1J_S1Q_JEEENS4_5SM1004TMEM4LOAD26SM100_TMEM_LOAD_32dp32b16xENS4_13SM90_TMA_LOADENS12_INS13_ILi1ELi4ELi3EEES16_NST_INS5_IJS17_S1L_EEENS5_IJS1L_SD_EEEEEEENS4_39AutoVectorizingCopyWithAssumedAlignmentILi128EEENS4_14SM90_TMA_STOREES26_S28_S28_EEEvvEEEEvNT_6ParamsE --------------------------
	.section	.nv.constant0._ZN7cutlass13device_kernelINS_4gemm6kernel13GemmUniversalIN4cute5tupleIJiiiiEEENS1_10collective13CollectiveMmaINS1_35MainloopSm100TmaUmmaWarpSpecializedILi17ELi2ELi4ENS5_IJNS4_1CILi4EEENSA_ILi2EEENSA_ILi1EEEEEEEENS5_IJNSA_ILi128EEENSA_ILi64EEESH_EEENS_6half_tENS5_IJlSD_lEEESJ_SK_NS4_8TiledMMAINS4_8MMA_AtomIJNS4_26SM100_MMA_F16BF16_2x1SM_SSISJ_SJ_fLi128ELi64ELNS4_4UMMA5MajorE0ELSP_0ELNSO_7ScaleInE0ELSQ_0EEEEEENS4_6LayoutINS5_IJSD_SD_SD_EEENS5_IJNSA_ILi0EEESV_SV_EEEEENS5_IJNS4_10UnderscoreESY_SY_EEEEENS4_28SM100_TMA_2SM_LOAD_MULTICASTENS4_14ComposedLayoutINS4_7SwizzleILi3ELi4ELi3EEENS4_18smem_ptr_flag_bitsILi16EEENST_INS5_IJNSA_ILi8EEESH_EEENS5_IJSH_SD_EEEEEEEvNS4_8identityES11_S1B_vS1C_EENS_8epilogue10collective18CollectiveEpilogueINS1E_23Sm100TmaWarpSpecializedILi3ELi2ELi16ELb1ELb0EEEJNS5_IJSH_SH_SH_EEENS5_IJNST_ISH_SD_EENST_INS5_IJNSA_ILi16EEESC_EEENS5_IJSD_NSA_ILi32EEEEEEEEEEESJ_SK_SJ_SK_NS1E_6fusion15FusionCallbacksIS1I_NS1R_17LinearCombinationISJ_fSJ_fLNS_15FloatRoundStyleE2EEES1J_S1Q_JEEENS4_5SM1004TMEM4LOAD26SM100_TMEM_LOAD_32dp32b16xENS4_13SM90_TMA_LOADENS12_INS13_ILi1ELi4ELi3EEES16_NST_INS5_IJS17_S1L_EEENS5_IJS1L_SD_EEEEEEENS4_39AutoVectorizingCopyWithAssumedAlignmentILi128EEENS4_14SM90_TMA_STOREES26_S28_S28_EEEvvEEEEvNT_6ParamsE,"a",@progbits
	.sectionflags	@""
	.align	4
.nv.constant0._ZN7cutlass13device_kernelINS_4gemm6kernel13GemmUniversalIN4cute5tupleIJiiiiEEENS1_10collective13CollectiveMmaINS1_35MainloopSm100TmaUmmaWarpSpecializedILi17ELi2ELi4ENS5_IJNS4_1CILi4EEENSA_ILi2EEENSA_ILi1EEEEEEEENS5_IJNSA_ILi128EEENSA_ILi64EEESH_EEENS_6half_tENS5_IJlSD_lEEESJ_SK_NS4_8TiledMMAINS4_8MMA_AtomIJNS4_26SM100_MMA_F16BF16_2x1SM_SSISJ_SJ_fLi128ELi64ELNS4_4UMMA5MajorE0ELSP_0ELNSO_7ScaleInE0ELSQ_0EEEEEENS4_6LayoutINS5_IJSD_SD_SD_EEENS5_IJNSA_ILi0EEESV_SV_EEEEENS5_IJNS4_10UnderscoreESY_SY_EEEEENS4_28SM100_TMA_2SM_LOAD_MULTICASTENS4_14ComposedLayoutINS4_7SwizzleILi3ELi4ELi3EEENS4_18smem_ptr_flag_bitsILi16EEENST_INS5_IJNSA_ILi8EEESH_EEENS5_IJSH_SD_EEEEEEEvNS4_8identityES11_S1B_vS1C_EENS_8epilogue10collective18CollectiveEpilogueINS1E_23Sm100TmaWarpSpecializedILi3ELi2ELi16ELb1ELb0EEEJNS5_IJSH_SH_SH_EEENS5_IJNST_ISH_SD_EENST_INS5_IJNSA_ILi16EEESC_EEENS5_IJSD_NSA_ILi32EEEEEEEEEEESJ_SK_SJ_SK_NS1E_6fusion15FusionCallbacksIS1I_NS1R_17LinearCombinationISJ_fSJ_fLNS_15FloatRoundStyleE2EEES1J_S1Q_JEEENS4_5SM1004TMEM4LOAD26SM100_TMEM_LOAD_32dp32b16xENS4_13SM90_TMA_LOADENS12_INS13_ILi1ELi4ELi3EEES16_NST_INS5_IJS17_S1L_EEENS5_IJS1L_SD_EEEEEEENS4_39AutoVectorizingCopyWithAssumedAlignmentILi128EEENS4_14SM90_TMA_STOREES26_S28_S28_EEEvvEEEEvNT_6ParamsE:
	.zero		2944


//--------------------- SYMBOLS --------------------------

	.type		.nv.reservedSmem.offset0,@object
	.size		.nv.reservedSmem.offset0,0x4
	.type		.nv.reservedSmem.cap,@object
	.size		.nv.reservedSmem.cap,0x4
	.type		__assertfail,@function
